//
// Generated by NVIDIA NVVM Compiler
//
// Compiler Build ID: CL-36424714
// Cuda compilation tools, release 13.0, V13.0.88
// Based on NVVM 20.0.0
//

.version 9.0
.target sm_100
.address_size 64

	// .globl	_Z14kernelgpuFbou1IdEvPT_S1_S1_S1_S1_S1_S1_S1_S1_S1_S0_iiiiiiii

.visible .entry _Z14kernelgpuFbou1IdEvPT_S1_S1_S1_S1_S1_S1_S1_S1_S1_S0_iiiiiiii(
	.param .u64 .ptr .align 1 _Z14kernelgpuFbou1IdEvPT_S1_S1_S1_S1_S1_S1_S1_S1_S1_S0_iiiiiiii_param_0,
	.param .u64 .ptr .align 1 _Z14kernelgpuFbou1IdEvPT_S1_S1_S1_S1_S1_S1_S1_S1_S1_S0_iiiiiiii_param_1,
	.param .u64 .ptr .align 1 _Z14kernelgpuFbou1IdEvPT_S1_S1_S1_S1_S1_S1_S1_S1_S1_S0_iiiiiiii_param_2,
	.param .u64 .ptr .align 1 _Z14kernelgpuFbou1IdEvPT_S1_S1_S1_S1_S1_S1_S1_S1_S1_S0_iiiiiiii_param_3,
	.param .u64 .ptr .align 1 _Z14kernelgpuFbou1IdEvPT_S1_S1_S1_S1_S1_S1_S1_S1_S1_S0_iiiiiiii_param_4,
	.param .u64 .ptr .align 1 _Z14kernelgpuFbou1IdEvPT_S1_S1_S1_S1_S1_S1_S1_S1_S1_S0_iiiiiiii_param_5,
	.param .u64 .ptr .align 1 _Z14kernelgpuFbou1IdEvPT_S1_S1_S1_S1_S1_S1_S1_S1_S1_S0_iiiiiiii_param_6,
	.param .u64 .ptr .align 1 _Z14kernelgpuFbou1IdEvPT_S1_S1_S1_S1_S1_S1_S1_S1_S1_S0_iiiiiiii_param_7,
	.param .u64 .ptr .align 1 _Z14kernelgpuFbou1IdEvPT_S1_S1_S1_S1_S1_S1_S1_S1_S1_S0_iiiiiiii_param_8,
	.param .u64 .ptr .align 1 _Z14kernelgpuFbou1IdEvPT_S1_S1_S1_S1_S1_S1_S1_S1_S1_S0_iiiiiiii_param_9,
	.param .f64 _Z14kernelgpuFbou1IdEvPT_S1_S1_S1_S1_S1_S1_S1_S1_S1_S0_iiiiiiii_param_10,
	.param .u32 _Z14kernelgpuFbou1IdEvPT_S1_S1_S1_S1_S1_S1_S1_S1_S1_S0_iiiiiiii_param_11,
	.param .u32 _Z14kernelgpuFbou1IdEvPT_S1_S1_S1_S1_S1_S1_S1_S1_S1_S0_iiiiiiii_param_12,
	.param .u32 _Z14kernelgpuFbou1IdEvPT_S1_S1_S1_S1_S1_S1_S1_S1_S1_S0_iiiiiiii_param_13,
	.param .u32 _Z14kernelgpuFbou1IdEvPT_S1_S1_S1_S1_S1_S1_S1_S1_S1_S0_iiiiiiii_param_14,
	.param .u32 _Z14kernelgpuFbou1IdEvPT_S1_S1_S1_S1_S1_S1_S1_S1_S1_S0_iiiiiiii_param_15,
	.param .u32 _Z14kernelgpuFbou1IdEvPT_S1_S1_S1_S1_S1_S1_S1_S1_S1_S0_iiiiiiii_param_16,
	.param .u32 _Z14kernelgpuFbou1IdEvPT_S1_S1_S1_S1_S1_S1_S1_S1_S1_S0_iiiiiiii_param_17,
	.param .u32 _Z14kernelgpuFbou1IdEvPT_S1_S1_S1_S1_S1_S1_S1_S1_S1_S0_iiiiiiii_param_18
)
{
	.reg .pred 	%p<3>;
	.reg .b32 	%r<11>;
	.reg .b64 	%rd<21>;
	.reg .b64 	%fd<13>;

	ld.param.u64 	%rd5, [_Z14kernelgpuFbou1IdEvPT_S1_S1_S1_S1_S1_S1_S1_S1_S1_S0_iiiiiiii_param_0];
	ld.param.u64 	%rd6, [_Z14kernelgpuFbou1IdEvPT_S1_S1_S1_S1_S1_S1_S1_S1_S1_S0_iiiiiiii_param_1];
	ld.param.u64 	%rd7, [_Z14kernelgpuFbou1IdEvPT_S1_S1_S1_S1_S1_S1_S1_S1_S1_S0_iiiiiiii_param_2];
	ld.param.u64 	%rd8, [_Z14kernelgpuFbou1IdEvPT_S1_S1_S1_S1_S1_S1_S1_S1_S1_S0_iiiiiiii_param_6];
	ld.param.u32 	%r6, [_Z14kernelgpuFbou1IdEvPT_S1_S1_S1_S1_S1_S1_S1_S1_S1_S0_iiiiiiii_param_12];
	mov.u32 	%r7, %tid.x;
	mov.u32 	%r8, %ctaid.x;
	mov.u32 	%r1, %ntid.x;
	mad.lo.s32 	%r10, %r8, %r1, %r7;
	setp.ge.s32 	%p1, %r10, %r6;
	@%p1 bra 	$L__BB0_3;
	mov.u32 	%r9, %nctaid.x;
	mul.lo.s32 	%r3, %r1, %r9;
	cvta.to.global.u64 	%rd1, %rd6;
	cvta.to.global.u64 	%rd2, %rd7;
	cvta.to.global.u64 	%rd3, %rd8;
	cvta.to.global.u64 	%rd4, %rd5;
	mul.wide.s32 	%rd14, %r6, 8;
$L__BB0_2:
	ld.param.u64 	%rd20, [_Z14kernelgpuFbou1IdEvPT_S1_S1_S1_S1_S1_S1_S1_S1_S1_S0_iiiiiiii_param_7];
	cvta.to.global.u64 	%rd10, %rd20;
	ld.global.f64 	%fd1, [%rd10];
	mul.wide.s32 	%rd11, %r10, 8;
	add.s64 	%rd12, %rd1, %rd11;
	ld.global.f64 	%fd2, [%rd12];
	add.s64 	%rd13, %rd2, %rd11;
	ld.global.f64 	%fd3, [%rd13];
	add.s64 	%rd15, %rd13, %rd14;
	ld.global.f64 	%fd4, [%rd15];
	add.s64 	%rd16, %rd15, %rd14;
	ld.global.f64 	%fd5, [%rd16];
	add.s64 	%rd17, %rd3, %rd11;
	ld.global.f64 	%fd6, [%rd17];
	add.s64 	%rd18, %rd17, %rd14;
	ld.global.f64 	%fd7, [%rd18];
	mul.f64 	%fd8, %fd4, %fd6;
	mul.f64 	%fd9, %fd2, %fd8;
	fma.rn.f64 	%fd10, %fd1, %fd3, %fd9;
	mul.f64 	%fd11, %fd5, %fd7;
	fma.rn.f64 	%fd12, %fd2, %fd11, %fd10;
	add.s64 	%rd19, %rd4, %rd11;
	st.global.f64 	[%rd19], %fd12;
	add.s32 	%r10, %r10, %r3;
	setp.lt.s32 	%p2, %r10, %r6;
	@%p2 bra 	$L__BB0_2;
$L__BB0_3:
	ret;

}
	// .globl	_Z14kernelgpuFbou2IdEvPT_S1_S1_S1_S1_S1_S1_S1_S1_S1_S0_iiiiiiii
.visible .entry _Z14kernelgpuFbou2IdEvPT_S1_S1_S1_S1_S1_S1_S1_S1_S1_S0_iiiiiiii(
	.param .u64 .ptr .align 1 _Z14kernelgpuFbou2IdEvPT_S1_S1_S1_S1_S1_S1_S1_S1_S1_S0_iiiiiiii_param_0,
	.param .u64 .ptr .align 1 _Z14kernelgpuFbou2IdEvPT_S1_S1_S1_S1_S1_S1_S1_S1_S1_S0_iiiiiiii_param_1,
	.param .u64 .ptr .align 1 _Z14kernelgpuFbou2IdEvPT_S1_S1_S1_S1_S1_S1_S1_S1_S1_S0_iiiiiiii_param_2,
	.param .u64 .ptr .align 1 _Z14kernelgpuFbou2IdEvPT_S1_S1_S1_S1_S1_S1_S1_S1_S1_S0_iiiiiiii_param_3,
	.param .u64 .ptr .align 1 _Z14kernelgpuFbou2IdEvPT_S1_S1_S1_S1_S1_S1_S1_S1_S1_S0_iiiiiiii_param_4,
	.param .u64 .ptr .align 1 _Z14kernelgpuFbou2IdEvPT_S1_S1_S1_S1_S1_S1_S1_S1_S1_S0_iiiiiiii_param_5,
	.param .u64 .ptr .align 1 _Z14kernelgpuFbou2IdEvPT_S1_S1_S1_S1_S1_S1_S1_S1_S1_S0_iiiiiiii_param_6,
	.param .u64 .ptr .align 1 _Z14kernelgpuFbou2IdEvPT_S1_S1_S1_S1_S1_S1_S1_S1_S1_S0_iiiiiiii_param_7,
	.param .u64 .ptr .align 1 _Z14kernelgpuFbou2IdEvPT_S1_S1_S1_S1_S1_S1_S1_S1_S1_S0_iiiiiiii_param_8,
	.param .u64 .ptr .align 1 _Z14kernelgpuFbou2IdEvPT_S1_S1_S1_S1_S1_S1_S1_S1_S1_S0_iiiiiiii_param_9,
	.param .f64 _Z14kernelgpuFbou2IdEvPT_S1_S1_S1_S1_S1_S1_S1_S1_S1_S0_iiiiiiii_param_10,
	.param .u32 _Z14kernelgpuFbou2IdEvPT_S1_S1_S1_S1_S1_S1_S1_S1_S1_S0_iiiiiiii_param_11,
	.param .u32 _Z14kernelgpuFbou2IdEvPT_S1_S1_S1_S1_S1_S1_S1_S1_S1_S0_iiiiiiii_param_12,
	.param .u32 _Z14kernelgpuFbou2IdEvPT_S1_S1_S1_S1_S1_S1_S1_S1_S1_S0_iiiiiiii_param_13,
	.param .u32 _Z14kernelgpuFbou2IdEvPT_S1_S1_S1_S1_S1_S1_S1_S1_S1_S0_iiiiiiii_param_14,
	.param .u32 _Z14kernelgpuFbou2IdEvPT_S1_S1_S1_S1_S1_S1_S1_S1_S1_S0_iiiiiiii_param_15,
	.param .u32 _Z14kernelgpuFbou2IdEvPT_S1_S1_S1_S1_S1_S1_S1_S1_S1_S0_iiiiiiii_param_16,
	.param .u32 _Z14kernelgpuFbou2IdEvPT_S1_S1_S1_S1_S1_S1_S1_S1_S1_S0_iiiiiiii_param_17,
	.param .u32 _Z14kernelgpuFbou2IdEvPT_S1_S1_S1_S1_S1_S1_S1_S1_S1_S0_iiiiiiii_param_18
)
{
	.reg .pred 	%p<3>;
	.reg .b32 	%r<11>;
	.reg .b64 	%rd<6>;

	ld.param.u64 	%rd2, [_Z14kernelgpuFbou2IdEvPT_S1_S1_S1_S1_S1_S1_S1_S1_S1_S0_iiiiiiii_param_0];
	ld.param.u32 	%r6, [_Z14kernelgpuFbou2IdEvPT_S1_S1_S1_S1_S1_S1_S1_S1_S1_S0_iiiiiiii_param_12];
	mov.u32 	%r7, %tid.x;
	mov.u32 	%r8, %ctaid.x;
	mov.u32 	%r1, %ntid.x;
	mad.lo.s32 	%r10, %r8, %r1, %r7;
	setp.ge.s32 	%p1, %r10, %r6;
	@%p1 bra 	$L__BB1_3;
	mov.u32 	%r9, %nctaid.x;
	mul.lo.s32 	%r3, %r1, %r9;
	cvta.to.global.u64 	%rd1, %rd2;
$L__BB1_2:
	mul.wide.s32 	%rd3, %r10, 8;
	add.s64 	%rd4, %rd1, %rd3;
	mov.b64 	%rd5, 0;
	st.global.u64 	[%rd4], %rd5;
	add.s32 	%r10, %r10, %r3;
	setp.lt.s32 	%p2, %r10, %r6;
	@%p2 bra 	$L__BB1_2;
$L__BB1_3:
	ret;

}
	// .globl	_Z14kernelgpuFbou3IdEvPT_S1_S1_S1_S1_S1_S1_S1_S1_S1_S0_iiiiiiii
.visible .entry _Z14kernelgpuFbou3IdEvPT_S1_S1_S1_S1_S1_S1_S1_S1_S1_S0_iiiiiiii(
	.param .u64 .ptr .align 1 _Z14kernelgpuFbou3IdEvPT_S1_S1_S1_S1_S1_S1_S1_S1_S1_S0_iiiiiiii_param_0,
	.param .u64 .ptr .align 1 _Z14kernelgpuFbou3IdEvPT_S1_S1_S1_S1_S1_S1_S1_S1_S1_S0_iiiiiiii_param_1,
	.param .u64 .ptr .align 1 _Z14kernelgpuFbou3IdEvPT_S1_S1_S1_S1_S1_S1_S1_S1_S1_S0_iiiiiiii_param_2,
	.param .u64 .ptr .align 1 _Z14kernelgpuFbou3IdEvPT_S1_S1_S1_S1_S1_S1_S1_S1_S1_S0_iiiiiiii_param_3,
	.param .u64 .ptr .align 1 _Z14kernelgpuFbou3IdEvPT_S1_S1_S1_S1_S1_S1_S1_S1_S1_S0_iiiiiiii_param_4,
	.param .u64 .ptr .align 1 _Z14kernelgpuFbou3IdEvPT_S1_S1_S1_S1_S1_S1_S1_S1_S1_S0_iiiiiiii_param_5,
	.param .u64 .ptr .align 1 _Z14kernelgpuFbou3IdEvPT_S1_S1_S1_S1_S1_S1_S1_S1_S1_S0_iiiiiiii_param_6,
	.param .u64 .ptr .align 1 _Z14kernelgpuFbou3IdEvPT_S1_S1_S1_S1_S1_S1_S1_S1_S1_S0_iiiiiiii_param_7,
	.param .u64 .ptr .align 1 _Z14kernelgpuFbou3IdEvPT_S1_S1_S1_S1_S1_S1_S1_S1_S1_S0_iiiiiiii_param_8,
	.param .u64 .ptr .align 1 _Z14kernelgpuFbou3IdEvPT_S1_S1_S1_S1_S1_S1_S1_S1_S1_S0_iiiiiiii_param_9,
	.param .f64 _Z14kernelgpuFbou3IdEvPT_S1_S1_S1_S1_S1_S1_S1_S1_S1_S0_iiiiiiii_param_10,
	.param .u32 _Z14kernelgpuFbou3IdEvPT_S1_S1_S1_S1_S1_S1_S1_S1_S1_S0_iiiiiiii_param_11,
	.param .u32 _Z14kernelgpuFbou3IdEvPT_S1_S1_S1_S1_S1_S1_S1_S1_S1_S0_iiiiiiii_param_12,
	.param .u32 _Z14kernelgpuFbou3IdEvPT_S1_S1_S1_S1_S1_S1_S1_S1_S1_S0_iiiiiiii_param_13,
	.param .u32 _Z14kernelgpuFbou3IdEvPT_S1_S1_S1_S1_S1_S1_S1_S1_S1_S0_iiiiiiii_param_14,
	.param .u32 _Z14kernelgpuFbou3IdEvPT_S1_S1_S1_S1_S1_S1_S1_S1_S1_S0_iiiiiiii_param_15,
	.param .u32 _Z14kernelgpuFbou3IdEvPT_S1_S1_S1_S1_S1_S1_S1_S1_S1_S0_iiiiiiii_param_16,
	.param .u32 _Z14kernelgpuFbou3IdEvPT_S1_S1_S1_S1_S1_S1_S1_S1_S1_S0_iiiiiiii_param_17,
	.param .u32 _Z14kernelgpuFbou3IdEvPT_S1_S1_S1_S1_S1_S1_S1_S1_S1_S0_iiiiiiii_param_18
)
{
	.reg .pred 	%p<3>;
	.reg .b32 	%r<11>;
	.reg .b64 	%rd<21>;
	.reg .b64 	%fd<13>;

	ld.param.u64 	%rd5, [_Z14kernelgpuFbou3IdEvPT_S1_S1_S1_S1_S1_S1_S1_S1_S1_S0_iiiiiiii_param_0];
	ld.param.u64 	%rd6, [_Z14kernelgpuFbou3IdEvPT_S1_S1_S1_S1_S1_S1_S1_S1_S1_S0_iiiiiiii_param_1];
	ld.param.u64 	%rd7, [_Z14kernelgpuFbou3IdEvPT_S1_S1_S1_S1_S1_S1_S1_S1_S1_S0_iiiiiiii_param_2];
	ld.param.u64 	%rd8, [_Z14kernelgpuFbou3IdEvPT_S1_S1_S1_S1_S1_S1_S1_S1_S1_S0_iiiiiiii_param_6];
	ld.param.u32 	%r6, [_Z14kernelgpuFbou3IdEvPT_S1_S1_S1_S1_S1_S1_S1_S1_S1_S0_iiiiiiii_param_12];
	mov.u32 	%r7, %tid.x;
	mov.u32 	%r8, %ctaid.x;
	mov.u32 	%r1, %ntid.x;
	mad.lo.s32 	%r10, %r8, %r1, %r7;
	setp.ge.s32 	%p1, %r10, %r6;
	@%p1 bra 	$L__BB2_3;
	mov.u32 	%r9, %nctaid.x;
	mul.lo.s32 	%r3, %r1, %r9;
	cvta.to.global.u64 	%rd1, %rd6;
	cvta.to.global.u64 	%rd2, %rd7;
	cvta.to.global.u64 	%rd3, %rd8;
	cvta.to.global.u64 	%rd4, %rd5;
	mul.wide.s32 	%rd14, %r6, 8;
$L__BB2_2:
	ld.param.u64 	%rd20, [_Z14kernelgpuFbou3IdEvPT_S1_S1_S1_S1_S1_S1_S1_S1_S1_S0_iiiiiiii_param_7];
	cvta.to.global.u64 	%rd10, %rd20;
	ld.global.f64 	%fd1, [%rd10];
	mul.wide.s32 	%rd11, %r10, 8;
	add.s64 	%rd12, %rd1, %rd11;
	ld.global.f64 	%fd2, [%rd12];
	add.s64 	%rd13, %rd2, %rd11;
	ld.global.f64 	%fd3, [%rd13];
	add.s64 	%rd15, %rd13, %rd14;
	ld.global.f64 	%fd4, [%rd15];
	add.s64 	%rd16, %rd15, %rd14;
	ld.global.f64 	%fd5, [%rd16];
	add.s64 	%rd17, %rd3, %rd11;
	ld.global.f64 	%fd6, [%rd17];
	add.s64 	%rd18, %rd17, %rd14;
	ld.global.f64 	%fd7, [%rd18];
	mul.f64 	%fd8, %fd4, %fd6;
	mul.f64 	%fd9, %fd2, %fd8;
	fma.rn.f64 	%fd10, %fd1, %fd3, %fd9;
	mul.f64 	%fd11, %fd5, %fd7;
	fma.rn.f64 	%fd12, %fd2, %fd11, %fd10;
	add.s64 	%rd19, %rd4, %rd11;
	st.global.f64 	[%rd19], %fd12;
	add.s32 	%r10, %r10, %r3;
	setp.lt.s32 	%p2, %r10, %r6;
	@%p2 bra 	$L__BB2_2;
$L__BB2_3:
	ret;

}
	// .globl	_Z14kernelgpuFbou1IfEvPT_S1_S1_S1_S1_S1_S1_S1_S1_S1_S0_iiiiiiii
.visible .entry _Z14kernelgpuFbou1IfEvPT_S1_S1_S1_S1_S1_S1_S1_S1_S1_S0_iiiiiiii(
	.param .u64 .ptr .align 1 _Z14kernelgpuFbou1IfEvPT_S1_S1_S1_S1_S1_S1_S1_S1_S1_S0_iiiiiiii_param_0,
	.param .u64 .ptr .align 1 _Z14kernelgpuFbou1IfEvPT_S1_S1_S1_S1_S1_S1_S1_S1_S1_S0_iiiiiiii_param_1,
	.param .u64 .ptr .align 1 _Z14kernelgpuFbou1IfEvPT_S1_S1_S1_S1_S1_S1_S1_S1_S1_S0_iiiiiiii_param_2,
	.param .u64 .ptr .align 1 _Z14kernelgpuFbou1IfEvPT_S1_S1_S1_S1_S1_S1_S1_S1_S1_S0_iiiiiiii_param_3,
	.param .u64 .ptr .align 1 _Z14kernelgpuFbou1IfEvPT_S1_S1_S1_S1_S1_S1_S1_S1_S1_S0_iiiiiiii_param_4,
	.param .u64 .ptr .align 1 _Z14kernelgpuFbou1IfEvPT_S1_S1_S1_S1_S1_S1_S1_S1_S1_S0_iiiiiiii_param_5,
	.param .u64 .ptr .align 1 _Z14kernelgpuFbou1IfEvPT_S1_S1_S1_S1_S1_S1_S1_S1_S1_S0_iiiiiiii_param_6,
	.param .u64 .ptr .align 1 _Z14kernelgpuFbou1IfEvPT_S1_S1_S1_S1_S1_S1_S1_S1_S1_S0_iiiiiiii_param_7,
	.param .u64 .ptr .align 1 _Z14kernelgpuFbou1IfEvPT_S1_S1_S1_S1_S1_S1_S1_S1_S1_S0_iiiiiiii_param_8,
	.param .u64 .ptr .align 1 _Z14kernelgpuFbou1IfEvPT_S1_S1_S1_S1_S1_S1_S1_S1_S1_S0_iiiiiiii_param_9,
	.param .f32 _Z14kernelgpuFbou1IfEvPT_S1_S1_S1_S1_S1_S1_S1_S1_S1_S0_iiiiiiii_param_10,
	.param .u32 _Z14kernelgpuFbou1IfEvPT_S1_S1_S1_S1_S1_S1_S1_S1_S1_S0_iiiiiiii_param_11,
	.param .u32 _Z14kernelgpuFbou1IfEvPT_S1_S1_S1_S1_S1_S1_S1_S1_S1_S0_iiiiiiii_param_12,
	.param .u32 _Z14kernelgpuFbou1IfEvPT_S1_S1_S1_S1_S1_S1_S1_S1_S1_S0_iiiiiiii_param_13,
	.param .u32 _Z14kernelgpuFbou1IfEvPT_S1_S1_S1_S1_S1_S1_S1_S1_S1_S0_iiiiiiii_param_14,
	.param .u32 _Z14kernelgpuFbou1IfEvPT_S1_S1_S1_S1_S1_S1_S1_S1_S1_S0_iiiiiiii_param_15,
	.param .u32 _Z14kernelgpuFbou1IfEvPT_S1_S1_S1_S1_S1_S1_S1_S1_S1_S0_iiiiiiii_param_16,
	.param .u32 _Z14kernelgpuFbou1IfEvPT_S1_S1_S1_S1_S1_S1_S1_S1_S1_S0_iiiiiiii_param_17,
	.param .u32 _Z14kernelgpuFbou1IfEvPT_S1_S1_S1_S1_S1_S1_S1_S1_S1_S0_iiiiiiii_param_18
)
{
	.reg .pred 	%p<3>;
	.reg .b32 	%r<11>;
	.reg .b32 	%f<13>;
	.reg .b64 	%rd<20>;

	ld.param.u64 	%rd6, [_Z14kernelgpuFbou1IfEvPT_S1_S1_S1_S1_S1_S1_S1_S1_S1_S0_iiiiiiii_param_0];
	ld.param.u64 	%rd7, [_Z14kernelgpuFbou1IfEvPT_S1_S1_S1_S1_S1_S1_S1_S1_S1_S0_iiiiiiii_param_1];
	ld.param.u64 	%rd8, [_Z14kernelgpuFbou1IfEvPT_S1_S1_S1_S1_S1_S1_S1_S1_S1_S0_iiiiiiii_param_2];
	ld.param.u64 	%rd9, [_Z14kernelgpuFbou1IfEvPT_S1_S1_S1_S1_S1_S1_S1_S1_S1_S0_iiiiiiii_param_6];
	ld.param.u64 	%rd10, [_Z14kernelgpuFbou1IfEvPT_S1_S1_S1_S1_S1_S1_S1_S1_S1_S0_iiiiiiii_param_7];
	ld.param.u32 	%r6, [_Z14kernelgpuFbou1IfEvPT_S1_S1_S1_S1_S1_S1_S1_S1_S1_S0_iiiiiiii_param_12];
	mov.u32 	%r7, %tid.x;
	mov.u32 	%r8, %ctaid.x;
	mov.u32 	%r1, %ntid.x;
	mad.lo.s32 	%r10, %r8, %r1, %r7;
	setp.ge.s32 	%p1, %r10, %r6;
	@%p1 bra 	$L__BB3_3;
	mov.u32 	%r9, %nctaid.x;
	mul.lo.s32 	%r3, %r1, %r9;
	cvta.to.global.u64 	%rd1, %rd10;
	cvta.to.global.u64 	%rd2, %rd7;
	cvta.to.global.u64 	%rd3, %rd8;
	cvta.to.global.u64 	%rd4, %rd9;
	cvta.to.global.u64 	%rd5, %rd6;
	mul.wide.s32 	%rd14, %r6, 4;
$L__BB3_2:
	ld.global.f32 	%f1, [%rd1];
	mul.wide.s32 	%rd11, %r10, 4;
	add.s64 	%rd12, %rd2, %rd11;
	ld.global.f32 	%f2, [%rd12];
	add.s64 	%rd13, %rd3, %rd11;
	ld.global.f32 	%f3, [%rd13];
	add.s64 	%rd15, %rd13, %rd14;
	ld.global.f32 	%f4, [%rd15];
	add.s64 	%rd16, %rd15, %rd14;
	ld.global.f32 	%f5, [%rd16];
	add.s64 	%rd17, %rd4, %rd11;
	ld.global.f32 	%f6, [%rd17];
	add.s64 	%rd18, %rd17, %rd14;
	ld.global.f32 	%f7, [%rd18];
	mul.f32 	%f8, %f4, %f6;
	mul.f32 	%f9, %f2, %f8;
	fma.rn.f32 	%f10, %f1, %f3, %f9;
	mul.f32 	%f11, %f5, %f7;
	fma.rn.f32 	%f12, %f2, %f11, %f10;
	add.s64 	%rd19, %rd5, %rd11;
	st.global.f32 	[%rd19], %f12;
	add.s32 	%r10, %r10, %r3;
	setp.lt.s32 	%p2, %r10, %r6;
	@%p2 bra 	$L__BB3_2;
$L__BB3_3:
	ret;

}
	// .globl	_Z14kernelgpuFbou2IfEvPT_S1_S1_S1_S1_S1_S1_S1_S1_S1_S0_iiiiiiii
.visible .entry _Z14kernelgpuFbou2IfEvPT_S1_S1_S1_S1_S1_S1_S1_S1_S1_S0_iiiiiiii(
	.param .u64 .ptr .align 1 _Z14kernelgpuFbou2IfEvPT_S1_S1_S1_S1_S1_S1_S1_S1_S1_S0_iiiiiiii_param_0,
	.param .u64 .ptr .align 1 _Z14kernelgpuFbou2IfEvPT_S1_S1_S1_S1_S1_S1_S1_S1_S1_S0_iiiiiiii_param_1,
	.param .u64 .ptr .align 1 _Z14kernelgpuFbou2IfEvPT_S1_S1_S1_S1_S1_S1_S1_S1_S1_S0_iiiiiiii_param_2,
	.param .u64 .ptr .align 1 _Z14kernelgpuFbou2IfEvPT_S1_S1_S1_S1_S1_S1_S1_S1_S1_S0_iiiiiiii_param_3,
	.param .u64 .ptr .align 1 _Z14kernelgpuFbou2IfEvPT_S1_S1_S1_S1_S1_S1_S1_S1_S1_S0_iiiiiiii_param_4,
	.param .u64 .ptr .align 1 _Z14kernelgpuFbou2IfEvPT_S1_S1_S1_S1_S1_S1_S1_S1_S1_S0_iiiiiiii_param_5,
	.param .u64 .ptr .align 1 _Z14kernelgpuFbou2IfEvPT_S1_S1_S1_S1_S1_S1_S1_S1_S1_S0_iiiiiiii_param_6,
	.param .u64 .ptr .align 1 _Z14kernelgpuFbou2IfEvPT_S1_S1_S1_S1_S1_S1_S1_S1_S1_S0_iiiiiiii_param_7,
	.param .u64 .ptr .align 1 _Z14kernelgpuFbou2IfEvPT_S1_S1_S1_S1_S1_S1_S1_S1_S1_S0_iiiiiiii_param_8,
	.param .u64 .ptr .align 1 _Z14kernelgpuFbou2IfEvPT_S1_S1_S1_S1_S1_S1_S1_S1_S1_S0_iiiiiiii_param_9,
	.param .f32 _Z14kernelgpuFbou2IfEvPT_S1_S1_S1_S1_S1_S1_S1_S1_S1_S0_iiiiiiii_param_10,
	.param .u32 _Z14kernelgpuFbou2IfEvPT_S1_S1_S1_S1_S1_S1_S1_S1_S1_S0_iiiiiiii_param_11,
	.param .u32 _Z14kernelgpuFbou2IfEvPT_S1_S1_S1_S1_S1_S1_S1_S1_S1_S0_iiiiiiii_param_12,
	.param .u32 _Z14kernelgpuFbou2IfEvPT_S1_S1_S1_S1_S1_S1_S1_S1_S1_S0_iiiiiiii_param_13,
	.param .u32 _Z14kernelgpuFbou2IfEvPT_S1_S1_S1_S1_S1_S1_S1_S1_S1_S0_iiiiiiii_param_14,
	.param .u32 _Z14kernelgpuFbou2IfEvPT_S1_S1_S1_S1_S1_S1_S1_S1_S1_S0_iiiiiiii_param_15,
	.param .u32 _Z14kernelgpuFbou2IfEvPT_S1_S1_S1_S1_S1_S1_S1_S1_S1_S0_iiiiiiii_param_16,
	.param .u32 _Z14kernelgpuFbou2IfEvPT_S1_S1_S1_S1_S1_S1_S1_S1_S1_S0_iiiiiiii_param_17,
	.param .u32 _Z14kernelgpuFbou2IfEvPT_S1_S1_S1_S1_S1_S1_S1_S1_S1_S0_iiiiiiii_param_18
)
{
	.reg .pred 	%p<3>;
	.reg .b32 	%r<12>;
	.reg .b64 	%rd<5>;

	ld.param.u64 	%rd2, [_Z14kernelgpuFbou2IfEvPT_S1_S1_S1_S1_S1_S1_S1_S1_S1_S0_iiiiiiii_param_0];
	ld.param.u32 	%r6, [_Z14kernelgpuFbou2IfEvPT_S1_S1_S1_S1_S1_S1_S1_S1_S1_S0_iiiiiiii_param_12];
	mov.u32 	%r7, %tid.x;
	mov.u32 	%r8, %ctaid.x;
	mov.u32 	%r1, %ntid.x;
	mad.lo.s32 	%r11, %r8, %r1, %r7;
	setp.ge.s32 	%p1, %r11, %r6;
	@%p1 bra 	$L__BB4_3;
	mov.u32 	%r9, %nctaid.x;
	mul.lo.s32 	%r3, %r1, %r9;
	cvta.to.global.u64 	%rd1, %rd2;
$L__BB4_2:
	mul.wide.s32 	%rd3, %r11, 4;
	add.s64 	%rd4, %rd1, %rd3;
	mov.b32 	%r10, 0;
	st.global.u32 	[%rd4], %r10;
	add.s32 	%r11, %r11, %r3;
	setp.lt.s32 	%p2, %r11, %r6;
	@%p2 bra 	$L__BB4_2;
$L__BB4_3:
	ret;

}
	// .globl	_Z14kernelgpuFbou3IfEvPT_S1_S1_S1_S1_S1_S1_S1_S1_S1_S0_iiiiiiii
.visible .entry _Z14kernelgpuFbou3IfEvPT_S1_S1_S1_S1_S1_S1_S1_S1_S1_S0_iiiiiiii(
	.param .u64 .ptr .align 1 _Z14kernelgpuFbou3IfEvPT_S1_S1_S1_S1_S1_S1_S1_S1_S1_S0_iiiiiiii_param_0,
	.param .u64 .ptr .align 1 _Z14kernelgpuFbou3IfEvPT_S1_S1_S1_S1_S1_S1_S1_S1_S1_S0_iiiiiiii_param_1,
	.param .u64 .ptr .align 1 _Z14kernelgpuFbou3IfEvPT_S1_S1_S1_S1_S1_S1_S1_S1_S1_S0_iiiiiiii_param_2,
	.param .u64 .ptr .align 1 _Z14kernelgpuFbou3IfEvPT_S1_S1_S1_S1_S1_S1_S1_S1_S1_S0_iiiiiiii_param_3,
	.param .u64 .ptr .align 1 _Z14kernelgpuFbou3IfEvPT_S1_S1_S1_S1_S1_S1_S1_S1_S1_S0_iiiiiiii_param_4,
	.param .u64 .ptr .align 1 _Z14kernelgpuFbou3IfEvPT_S1_S1_S1_S1_S1_S1_S1_S1_S1_S0_iiiiiiii_param_5,
	.param .u64 .ptr .align 1 _Z14kernelgpuFbou3IfEvPT_S1_S1_S1_S1_S1_S1_S1_S1_S1_S0_iiiiiiii_param_6,
	.param .u64 .ptr .align 1 _Z14kernelgpuFbou3IfEvPT_S1_S1_S1_S1_S1_S1_S1_S1_S1_S0_iiiiiiii_param_7,
	.param .u64 .ptr .align 1 _Z14kernelgpuFbou3IfEvPT_S1_S1_S1_S1_S1_S1_S1_S1_S1_S0_iiiiiiii_param_8,
	.param .u64 .ptr .align 1 _Z14kernelgpuFbou3IfEvPT_S1_S1_S1_S1_S1_S1_S1_S1_S1_S0_iiiiiiii_param_9,
	.param .f32 _Z14kernelgpuFbou3IfEvPT_S1_S1_S1_S1_S1_S1_S1_S1_S1_S0_iiiiiiii_param_10,
	.param .u32 _Z14kernelgpuFbou3IfEvPT_S1_S1_S1_S1_S1_S1_S1_S1_S1_S0_iiiiiiii_param_11,
	.param .u32 _Z14kernelgpuFbou3IfEvPT_S1_S1_S1_S1_S1_S1_S1_S1_S1_S0_iiiiiiii_param_12,
	.param .u32 _Z14kernelgpuFbou3IfEvPT_S1_S1_S1_S1_S1_S1_S1_S1_S1_S0_iiiiiiii_param_13,
	.param .u32 _Z14kernelgpuFbou3IfEvPT_S1_S1_S1_S1_S1_S1_S1_S1_S1_S0_iiiiiiii_param_14,
	.param .u32 _Z14kernelgpuFbou3IfEvPT_S1_S1_S1_S1_S1_S1_S1_S1_S1_S0_iiiiiiii_param_15,
	.param .u32 _Z14kernelgpuFbou3IfEvPT_S1_S1_S1_S1_S1_S1_S1_S1_S1_S0_iiiiiiii_param_16,
	.param .u32 _Z14kernelgpuFbou3IfEvPT_S1_S1_S1_S1_S1_S1_S1_S1_S1_S0_iiiiiiii_param_17,
	.param .u32 _Z14kernelgpuFbou3IfEvPT_S1_S1_S1_S1_S1_S1_S1_S1_S1_S0_iiiiiiii_param_18
)
{
	.reg .pred 	%p<3>;
	.reg .b32 	%r<11>;
	.reg .b32 	%f<13>;
	.reg .b64 	%rd<20>;

	ld.param.u64 	%rd6, [_Z14kernelgpuFbou3IfEvPT_S1_S1_S1_S1_S1_S1_S1_S1_S1_S0_iiiiiiii_param_0];
	ld.param.u64 	%rd7, [_Z14kernelgpuFbou3IfEvPT_S1_S1_S1_S1_S1_S1_S1_S1_S1_S0_iiiiiiii_param_1];
	ld.param.u64 	%rd8, [_Z14kernelgpuFbou3IfEvPT_S1_S1_S1_S1_S1_S1_S1_S1_S1_S0_iiiiiiii_param_2];
	ld.param.u64 	%rd9, [_Z14kernelgpuFbou3IfEvPT_S1_S1_S1_S1_S1_S1_S1_S1_S1_S0_iiiiiiii_param_6];
	ld.param.u64 	%rd10, [_Z14kernelgpuFbou3IfEvPT_S1_S1_S1_S1_S1_S1_S1_S1_S1_S0_iiiiiiii_param_7];
	ld.param.u32 	%r6, [_Z14kernelgpuFbou3IfEvPT_S1_S1_S1_S1_S1_S1_S1_S1_S1_S0_iiiiiiii_param_12];
	mov.u32 	%r7, %tid.x;
	mov.u32 	%r8, %ctaid.x;
	mov.u32 	%r1, %ntid.x;
	mad.lo.s32 	%r10, %r8, %r1, %r7;
	setp.ge.s32 	%p1, %r10, %r6;
	@%p1 bra 	$L__BB5_3;
	mov.u32 	%r9, %nctaid.x;
	mul.lo.s32 	%r3, %r1, %r9;
	cvta.to.global.u64 	%rd1, %rd10;
	cvta.to.global.u64 	%rd2, %rd7;
	cvta.to.global.u64 	%rd3, %rd8;
	cvta.to.global.u64 	%rd4, %rd9;
	cvta.to.global.u64 	%rd5, %rd6;
	mul.wide.s32 	%rd14, %r6, 4;
$L__BB5_2:
	ld.global.f32 	%f1, [%rd1];
	mul.wide.s32 	%rd11, %r10, 4;
	add.s64 	%rd12, %rd2, %rd11;
	ld.global.f32 	%f2, [%rd12];
	add.s64 	%rd13, %rd3, %rd11;
	ld.global.f32 	%f3, [%rd13];
	add.s64 	%rd15, %rd13, %rd14;
	ld.global.f32 	%f4, [%rd15];
	add.s64 	%rd16, %rd15, %rd14;
	ld.global.f32 	%f5, [%rd16];
	add.s64 	%rd17, %rd4, %rd11;
	ld.global.f32 	%f6, [%rd17];
	add.s64 	%rd18, %rd17, %rd14;
	ld.global.f32 	%f7, [%rd18];
	mul.f32 	%f8, %f4, %f6;
	mul.f32 	%f9, %f2, %f8;
	fma.rn.f32 	%f10, %f1, %f3, %f9;
	mul.f32 	%f11, %f5, %f7;
	fma.rn.f32 	%f12, %f2, %f11, %f10;
	add.s64 	%rd19, %rd5, %rd11;
	st.global.f32 	[%rd19], %f12;
	add.s32 	%r10, %r10, %r3;
	setp.lt.s32 	%p2, %r10, %r6;
	@%p2 bra 	$L__BB5_2;
$L__BB5_3:
	ret;

}


// ===== COMPILED SASS (sm_100) =====

	.target	sm_100

	.elftype	@"ET_EXEC"


//--------------------- .note.nv.tkinfo           --------------------------
	.section	.note.nv.tkinfo,"",@"SHT_NOTE"
	.sectionflags	@"SHF_NOTE_NV_TKINFO"
	.tkinfo
        /*0018*/ 	.word	0x00000002
        /*0030*/ 	.string	""
        /*0030*/ 	.string	"ptxas"
        /*0030*/ 	.string	"Cuda compilation tools, release 13.0, V13.0.88"
        /*0030*/ 	.string	"Build cuda_13.0.r13.0/compiler.36424714_0"
        /*0030*/ 	.string	"-arch sm_100 -m 64 "



//--------------------- .note.nv.cuinfo           --------------------------
	.section	.note.nv.cuinfo,"",@"SHT_NOTE"
	.sectionflags	@"SHF_NOTE_NV_CUINFO"
        /*0018*/ 	.short	0x0002
        /*001a*/ 	.short	0x0064
        /*001c*/ 	.short	0x0082
	.zero		2


//--------------------- .nv.info                  --------------------------
	.section	.nv.info,"",@"SHT_CUDA_INFO"
	.align	4


	//----- nvinfo : EIATTR_REGCOUNT
	.align		4
        /*0000*/ 	.byte	0x04, 0x2f
        /*0002*/ 	.short	(.L_1 - .L_0)
	.align		4
.L_0:
        /*0004*/ 	.word	index@(_Z14kernelgpuFbou1IdEvPT_S1_S1_S1_S1_S1_S1_S1_S1_S1_S0_iiiiiiii)
        /*0008*/ 	.word	0x0000001a


	//----- nvinfo : EIATTR_FRAME_SIZE
	.align		4
.L_1:
        /*000c*/ 	.byte	0x04, 0x11
        /*000e*/ 	.short	(.L_3 - .L_2)
	.align		4
.L_2:
        /*0010*/ 	.word	index@(_Z14kernelgpuFbou1IdEvPT_S1_S1_S1_S1_S1_S1_S1_S1_S1_S0_iiiiiiii)
        /*0014*/ 	.word	0x00000000


	//----- nvinfo : EIATTR_REGCOUNT
	.align		4
.L_3:
        /*0018*/ 	.byte	0x04, 0x2f
        /*001a*/ 	.short	(.L_5 - .L_4)
	.align		4
.L_4:
        /*001c*/ 	.word	index@(_Z14kernelgpuFbou2IdEvPT_S1_S1_S1_S1_S1_S1_S1_S1_S1_S0_iiiiiiii)
        /*0020*/ 	.word	0x0000000a


	//----- nvinfo : EIATTR_FRAME_SIZE
	.align		4
.L_5:
        /*0024*/ 	.byte	0x04, 0x11
        /*0026*/ 	.short	(.L_7 - .L_6)
	.align		4
.L_6:
        /*0028*/ 	.word	index@(_Z14kernelgpuFbou2IdEvPT_S1_S1_S1_S1_S1_S1_S1_S1_S1_S0_iiiiiiii)
        /*002c*/ 	.word	0x00000000


	//----- nvinfo : EIATTR_REGCOUNT
	.align		4
.L_7:
        /*0030*/ 	.byte	0x04, 0x2f
        /*0032*/ 	.short	(.L_9 - .L_8)
	.align		4
.L_8:
        /*0034*/ 	.word	index@(_Z14kernelgpuFbou3IdEvPT_S1_S1_S1_S1_S1_S1_S1_S1_S1_S0_iiiiiiii)
        /*0038*/ 	.word	0x0000001a


	//----- nvinfo : EIATTR_FRAME_SIZE
	.align		4
.L_9:
        /*003c*/ 	.byte	0x04, 0x11
        /*003e*/ 	.short	(.L_11 - .L_10)
	.align		4
.L_10:
        /*0040*/ 	.word	index@(_Z14kernelgpuFbou3IdEvPT_S1_S1_S1_S1_S1_S1_S1_S1_S1_S0_iiiiiiii)
        /*0044*/ 	.word	0x00000000


	//----- nvinfo : EIATTR_REGCOUNT
	.align		4
.L_11:
        /*0048*/ 	.byte	0x04, 0x2f
        /*004a*/ 	.short	(.L_13 - .L_12)
	.align		4
.L_12:
        /*004c*/ 	.word	index@(_Z14kernelgpuFbou1IfEvPT_S1_S1_S1_S1_S1_S1_S1_S1_S1_S0_iiiiiiii)
        /*0050*/ 	.word	0x00000019


	//----- nvinfo : EIATTR_FRAME_SIZE
	.align		4
.L_13:
        /*0054*/ 	.byte	0x04, 0x11
        /*0056*/ 	.short	(.L_15 - .L_14)
	.align		4
.L_14:
        /*0058*/ 	.word	index@(_Z14kernelgpuFbou1IfEvPT_S1_S1_S1_S1_S1_S1_S1_S1_S1_S0_iiiiiiii)
        /*005c*/ 	.word	0x00000000


	//----- nvinfo : EIATTR_REGCOUNT
	.align		4
.L_15:
        /*0060*/ 	.byte	0x04, 0x2f
        /*0062*/ 	.short	(.L_17 - .L_16)
	.align		4
.L_16:
        /*0064*/ 	.word	index@(_Z14kernelgpuFbou2IfEvPT_S1_S1_S1_S1_S1_S1_S1_S1_S1_S0_iiiiiiii)
        /*0068*/ 	.word	0x0000000a


	//----- nvinfo : EIATTR_FRAME_SIZE
	.align		4
.L_17:
        /*006c*/ 	.byte	0x04, 0x11
        /*006e*/ 	.short	(.L_19 - .L_18)
	.align		4
.L_18:
        /*0070*/ 	.word	index@(_Z14kernelgpuFbou2IfEvPT_S1_S1_S1_S1_S1_S1_S1_S1_S1_S0_iiiiiiii)
        /*0074*/ 	.word	0x00000000


	//----- nvinfo : EIATTR_REGCOUNT
	.align		4
.L_19:
        /*0078*/ 	.byte	0x04, 0x2f
        /*007a*/ 	.short	(.L_21 - .L_20)
	.align		4
.L_20:
        /*007c*/ 	.word	index@(_Z14kernelgpuFbou3IfEvPT_S1_S1_S1_S1_S1_S1_S1_S1_S1_S0_iiiiiiii)
        /*0080*/ 	.word	0x00000019


	//----- nvinfo : EIATTR_FRAME_SIZE
	.align		4
.L_21:
        /*0084*/ 	.byte	0x04, 0x11
        /*0086*/ 	.short	(.L_23 - .L_22)
	.align		4
.L_22:
        /*0088*/ 	.word	index@(_Z14kernelgpuFbou3IfEvPT_S1_S1_S1_S1_S1_S1_S1_S1_S1_S0_iiiiiiii)
        /*008c*/ 	.word	0x00000000


	//----- nvinfo : EIATTR_MIN_STACK_SIZE
	.align		4
.L_23:
        /*0090*/ 	.byte	0x04, 0x12
        /*0092*/ 	.short	(.L_25 - .L_24)
	.align		4
.L_24:
        /*0094*/ 	.word	index@(_Z14kernelgpuFbou3IfEvPT_S1_S1_S1_S1_S1_S1_S1_S1_S1_S0_iiiiiiii)
        /*0098*/ 	.word	0x00000000


	//----- nvinfo : EIATTR_MIN_STACK_SIZE
	.align		4
.L_25:
        /*009c*/ 	.byte	0x04, 0x12
        /*009e*/ 	.short	(.L_27 - .L_26)
	.align		4
.L_26:
        /*00a0*/ 	.word	index@(_Z14kernelgpuFbou2IfEvPT_S1_S1_S1_S1_S1_S1_S1_S1_S1_S0_iiiiiiii)
        /*00a4*/ 	.word	0x00000000


	//----- nvinfo : EIATTR_MIN_STACK_SIZE
	.align		4
.L_27:
        /*00a8*/ 	.byte	0x04, 0x12
        /*00aa*/ 	.short	(.L_29 - .L_28)
	.align		4
.L_28:
        /*00ac*/ 	.word	index@(_Z14kernelgpuFbou1IfEvPT_S1_S1_S1_S1_S1_S1_S1_S1_S1_S0_iiiiiiii)
        /*00b0*/ 	.word	0x00000000


	//----- nvinfo : EIATTR_MIN_STACK_SIZE
	.align		4
.L_29:
        /*00b4*/ 	.byte	0x04, 0x12
        /*00b6*/ 	.short	(.L_31 - .L_30)
	.align		4
.L_30:
        /*00b8*/ 	.word	index@(_Z14kernelgpuFbou3IdEvPT_S1_S1_S1_S1_S1_S1_S1_S1_S1_S0_iiiiiiii)
        /*00bc*/ 	.word	0x00000000


	//----- nvinfo : EIATTR_MIN_STACK_SIZE
	.align		4
.L_31:
        /*00c0*/ 	.byte	0x04, 0x12
        /*00c2*/ 	.short	(.L_33 - .L_32)
	.align		4
.L_32:
        /*00c4*/ 	.word	index@(_Z14kernelgpuFbou2IdEvPT_S1_S1_S1_S1_S1_S1_S1_S1_S1_S0_iiiiiiii)
        /*00c8*/ 	.word	0x00000000


	//----- nvinfo : EIATTR_MIN_STACK_SIZE
	.align		4
.L_33:
        /*00cc*/ 	.byte	0x04, 0x12
        /*00ce*/ 	.short	(.L_35 - .L_34)
	.align		4
.L_34:
        /*00d0*/ 	.word	index@(_Z14kernelgpuFbou1IdEvPT_S1_S1_S1_S1_S1_S1_S1_S1_S1_S0_iiiiiiii)
        /*00d4*/ 	.word	0x00000000
.L_35:


//--------------------- .nv.compat                --------------------------
	.section	.nv.compat,"",@"SHT_CUDA_COMPAT_INFO"
	.align	4
        /*0000*/ 	.byte	0x02, 0x09, 0x00, 0x00, 0x02, 0x02, 0x01, 0x00, 0x02, 0x05, 0x05, 0x00, 0x03, 0x07, 0x01, 0x01
        /*0010*/ 	.byte	0x02, 0x03, 0x00, 0x00, 0x02, 0x06, 0x01, 0x00, 0x04, 0x0b, 0x08, 0x00, 0x01, 0x00, 0x00, 0x00
        /*0020*/ 	.byte	0x00, 0x00, 0x00, 0x00


//--------------------- .nv.info._Z14kernelgpuFbou3IfEvPT_S1_S1_S1_S1_S1_S1_S1_S1_S1_S0_iiiiiiii --------------------------
	.section	.nv.info._Z14kernelgpuFbou3IfEvPT_S1_S1_S1_S1_S1_S1_S1_S1_S1_S0_iiiiiiii,"",@"SHT_CUDA_INFO"
	.sectionflags	@""
	.align	4


	//----- nvinfo : EIATTR_CUDA_API_VERSION
	.align		4
        /*0000*/ 	.byte	0x04, 0x37
        /*0002*/ 	.short	(.L_37 - .L_36)
.L_36:
        /*0004*/ 	.word	0x00000082


	//----- nvinfo : EIATTR_KPARAM_INFO
	.align		4
.L_37:
        /*0008*/ 	.byte	0x04, 0x17
        /*000a*/ 	.short	(.L_39 - .L_38)
.L_38:
        /*000c*/ 	.word	0x00000000
        /*0010*/ 	.short	0x0012
        /*0012*/ 	.short	0x0070
        /*0014*/ 	.byte	0x00, 0xf0, 0x11, 0x00


	//----- nvinfo : EIATTR_KPARAM_INFO
	.align		4
.L_39:
        /*0018*/ 	.byte	0x04, 0x17
        /*001a*/ 	.short	(.L_41 - .L_40)
.L_40:
        /*001c*/ 	.word	0x00000000
        /*0020*/ 	.short	0x0011
        /*0022*/ 	.short	0x006c
        /*0024*/ 	.byte	0x00, 0xf0, 0x11, 0x00


	//----- nvinfo : EIATTR_KPARAM_INFO
	.align		4
.L_41:
        /*0028*/ 	.byte	0x04, 0x17
        /*002a*/ 	.short	(.L_43 - .L_42)
.L_42:
        /*002c*/ 	.word	0x00000000
        /*0030*/ 	.short	0x0010
        /*0032*/ 	.short	0x0068
        /*0034*/ 	.byte	0x00, 0xf0, 0x11, 0x00


	//----- nvinfo : EIATTR_KPARAM_INFO
	.align		4
.L_43:
        /*0038*/ 	.byte	0x04, 0x17
        /*003a*/ 	.short	(.L_45 - .L_44)
.L_44:
        /*003c*/ 	.word	0x00000000
        /*0040*/ 	.short	0x000f
        /*0042*/ 	.short	0x0064
        /*0044*/ 	.byte	0x00, 0xf0, 0x11, 0x00


	//----- nvinfo : EIATTR_KPARAM_INFO
	.align		4
.L_45:
        /*0048*/ 	.byte	0x04, 0x17
        /*004a*/ 	.short	(.L_47 - .L_46)
.L_46:
        /*004c*/ 	.word	0x00000000
        /*0050*/ 	.short	0x000e
        /*0052*/ 	.short	0x0060
        /*0054*/ 	.byte	0x00, 0xf0, 0x11, 0x00


	//----- nvinfo : EIATTR_KPARAM_INFO
	.align		4
.L_47:
        /*0058*/ 	.byte	0x04, 0x17
        /*005a*/ 	.short	(.L_49 - .L_48)
.L_48:
        /*005c*/ 	.word	0x00000000
        /*0060*/ 	.short	0x000d
        /*0062*/ 	.short	0x005c
        /*0064*/ 	.byte	0x00, 0xf0, 0x11, 0x00


	//----- nvinfo : EIATTR_KPARAM_INFO
	.align		4
.L_49:
        /*0068*/ 	.byte	0x04, 0x17
        /*006a*/ 	.short	(.L_51 - .L_50)
.L_50:
        /*006c*/ 	.word	0x00000000
        /*0070*/ 	.short	0x000c
        /*0072*/ 	.short	0x0058
        /*0074*/ 	.byte	0x00, 0xf0, 0x11, 0x00


	//----- nvinfo : EIATTR_KPARAM_INFO
	.align		4
.L_51:
        /*0078*/ 	.byte	0x04, 0x17
        /*007a*/ 	.short	(.L_53 - .L_52)
.L_52:
        /*007c*/ 	.word	0x00000000
        /*0080*/ 	.short	0x000b
        /*0082*/ 	.short	0x0054
        /*0084*/ 	.byte	0x00, 0xf0, 0x11, 0x00


	//----- nvinfo : EIATTR_KPARAM_INFO
	.align		4
.L_53:
        /*0088*/ 	.byte	0x04, 0x17
        /*008a*/ 	.short	(.L_55 - .L_54)
.L_54:
        /*008c*/ 	.word	0x00000000
        /*0090*/ 	.short	0x000a
        /*0092*/ 	.short	0x0050
        /*0094*/ 	.byte	0x00, 0xf0, 0x11, 0x00


	//----- nvinfo : EIATTR_KPARAM_INFO
	.align		4
.L_55:
        /*0098*/ 	.byte	0x04, 0x17
        /*009a*/ 	.short	(.L_57 - .L_56)
.L_56:
        /*009c*/ 	.word	0x00000000
        /*00a0*/ 	.short	0x0009
        /*00a2*/ 	.short	0x0048
        /*00a4*/ 	.byte	0x00, 0xf5, 0x21, 0x00


	//----- nvinfo : EIATTR_KPARAM_INFO
	.align		4
.L_57:
        /*00a8*/ 	.byte	0x04, 0x17
        /*00aa*/ 	.short	(.L_59 - .L_58)
.L_58:
        /*00ac*/ 	.word	0x00000000
        /*00b0*/ 	.short	0x0008
        /*00b2*/ 	.short	0x0040
        /*00b4*/ 	.byte	0x00, 0xf5, 0x21, 0x00


	//----- nvinfo : EIATTR_KPARAM_INFO
	.align		4
.L_59:
        /*00b8*/ 	.byte	0x04, 0x17
        /*00ba*/ 	.short	(.L_61 - .L_60)
.L_60:
        /*00bc*/ 	.word	0x00000000
        /*00c0*/ 	.short	0x0007
        /*00c2*/ 	.short	0x0038
        /*00c4*/ 	.byte	0x00, 0xf5, 0x21, 0x00


	//----- nvinfo : EIATTR_KPARAM_INFO
	.align		4
.L_61:
        /*00c8*/ 	.byte	0x04, 0x17
        /*00ca*/ 	.short	(.L_63 - .L_62)
.L_62:
        /*00cc*/ 	.word	0x00000000
        /*00d0*/ 	.short	0x0006
        /*00d2*/ 	.short	0x0030
        /*00d4*/ 	.byte	0x00, 0xf5, 0x21, 0x00


	//----- nvinfo : EIATTR_KPARAM_INFO
	.align		4
.L_63:
        /*00d8*/ 	.byte	0x04, 0x17
        /*00da*/ 	.short	(.L_65 - .L_64)
.L_64:
        /*00dc*/ 	.word	0x00000000
        /*00e0*/ 	.short	0x0005
        /*00e2*/ 	.short	0x0028
        /*00e4*/ 	.byte	0x00, 0xf5, 0x21, 0x00


	//----- nvinfo : EIATTR_KPARAM_INFO
	.align		4
.L_65:
        /*00e8*/ 	.byte	0x04, 0x17
        /*00ea*/ 	.short	(.L_67 - .L_66)
.L_66:
        /*00ec*/ 	.word	0x00000000
        /*00f0*/ 	.short	0x0004
        /*00f2*/ 	.short	0x0020
        /*00f4*/ 	.byte	0x00, 0xf5, 0x21, 0x00


	//----- nvinfo : EIATTR_KPARAM_INFO
	.align		4
.L_67:
        /*00f8*/ 	.byte	0x04, 0x17
        /*00fa*/ 	.short	(.L_69 - .L_68)
.L_68:
        /*00fc*/ 	.word	0x00000000
        /*0100*/ 	.short	0x0003
        /*0102*/ 	.short	0x0018
        /*0104*/ 	.byte	0x00, 0xf5, 0x21, 0x00


	//----- nvinfo : EIATTR_KPARAM_INFO
	.align		4
.L_69:
        /*0108*/ 	.byte	0x04, 0x17
        /*010a*/ 	.short	(.L_71 - .L_70)
.L_70:
        /*010c*/ 	.word	0x00000000
        /*0110*/ 	.short	0x0002
        /*0112*/ 	.short	0x0010
        /*0114*/ 	.byte	0x00, 0xf5, 0x21, 0x00


	//----- nvinfo : EIATTR_KPARAM_INFO
	.align		4
.L_71:
        /*0118*/ 	.byte	0x04, 0x17
        /*011a*/ 	.short	(.L_73 - .L_72)
.L_72:
        /*011c*/ 	.word	0x00000000
        /*0120*/ 	.short	0x0001
        /*0122*/ 	.short	0x0008
        /*0124*/ 	.byte	0x00, 0xf5, 0x21, 0x00


	//----- nvinfo : EIATTR_KPARAM_INFO
	.align		4
.L_73:
        /*0128*/ 	.byte	0x04, 0x17
        /*012a*/ 	.short	(.L_75 - .L_74)
.L_74:
        /*012c*/ 	.word	0x00000000
        /*0130*/ 	.short	0x0000
        /*0132*/ 	.short	0x0000
        /*0134*/ 	.byte	0x00, 0xf5, 0x21, 0x00


	//----- nvinfo : EIATTR_SPARSE_MMA_MASK
	.align		4
.L_75:
        /*0138*/ 	.byte	0x03, 0x50
        /*013a*/ 	.short	0x0000


	//----- nvinfo : EIATTR_MAXREG_COUNT
	.align		4
        /*013c*/ 	.byte	0x03, 0x1b
        /*013e*/ 	.short	0x00ff


	//----- nvinfo : EIATTR_MERCURY_ISA_VERSION
	.align		4
        /*0140*/ 	.byte	0x03, 0x5f
        /*0142*/ 	.short	0x0101


	//----- nvinfo : EIATTR_VRC_CTA_INIT_COUNT
	.align		4
        /*0144*/ 	.byte	0x02, 0x4a
	.zero		1
	.zero		1


	//----- nvinfo : EIATTR_EXIT_INSTR_OFFSETS
	.align		4
        /*0148*/ 	.byte	0x04, 0x1c
        /*014a*/ 	.short	(.L_77 - .L_76)


	//   ....[0]....
.L_76:
        /*014c*/ 	.word	0x00000070


	//   ....[1]....
        /*0150*/ 	.word	0x00000270


	//----- nvinfo : EIATTR_CRS_STACK_SIZE
	.align		4
.L_77:
        /*0154*/ 	.byte	0x04, 0x1e
        /*0156*/ 	.short	(.L_79 - .L_78)
.L_78:
        /*0158*/ 	.word	0x00000000


	//----- nvinfo : EIATTR_CBANK_PARAM_SIZE
	.align		4
.L_79:
        /*015c*/ 	.byte	0x03, 0x19
        /*015e*/ 	.short	0x0074


	//----- nvinfo : EIATTR_PARAM_CBANK
	.align		4
        /*0160*/ 	.byte	0x04, 0x0a
        /*0162*/ 	.short	(.L_81 - .L_80)
	.align		4
.L_80:
        /*0164*/ 	.word	index@(.nv.constant0._Z14kernelgpuFbou3IfEvPT_S1_S1_S1_S1_S1_S1_S1_S1_S1_S0_iiiiiiii)
        /*0168*/ 	.short	0x0380
        /*016a*/ 	.short	0x0074


	//----- nvinfo : EIATTR_SW_WAR
	.align		4
.L_81:
        /*016c*/ 	.byte	0x04, 0x36
        /*016e*/ 	.short	(.L_83 - .L_82)
.L_82:
        /*0170*/ 	.word	0x00000008
.L_83:


//--------------------- .nv.info._Z14kernelgpuFbou2IfEvPT_S1_S1_S1_S1_S1_S1_S1_S1_S1_S0_iiiiiiii --------------------------
	.section	.nv.info._Z14kernelgpuFbou2IfEvPT_S1_S1_S1_S1_S1_S1_S1_S1_S1_S0_iiiiiiii,"",@"SHT_CUDA_INFO"
	.sectionflags	@""
	.align	4


	//----- nvinfo : EIATTR_CUDA_API_VERSION
	.align		4
        /*0000*/ 	.byte	0x04, 0x37
        /*0002*/ 	.short	(.L_85 - .L_84)
.L_84:
        /*0004*/ 	.word	0x00000082


	//----- nvinfo : EIATTR_KPARAM_INFO
	.align		4
.L_85:
        /*0008*/ 	.byte	0x04, 0x17
        /*000a*/ 	.short	(.L_87 - .L_86)
.L_86:
        /*000c*/ 	.word	0x00000000
        /*0010*/ 	.short	0x0012
        /*0012*/ 	.short	0x0070
        /*0014*/ 	.byte	0x00, 0xf0, 0x11, 0x00


	//----- nvinfo : EIATTR_KPARAM_INFO
	.align		4
.L_87:
        /*0018*/ 	.byte	0x04, 0x17
        /*001a*/ 	.short	(.L_89 - .L_88)
.L_88:
        /*001c*/ 	.word	0x00000000
        /*0020*/ 	.short	0x0011
        /*0022*/ 	.short	0x006c
        /*0024*/ 	.byte	0x00, 0xf0, 0x11, 0x00


	//----- nvinfo : EIATTR_KPARAM_INFO
	.align		4
.L_89:
        /*0028*/ 	.byte	0x04, 0x17
        /*002a*/ 	.short	(.L_91 - .L_90)
.L_90:
        /*002c*/ 	.word	0x00000000
        /*0030*/ 	.short	0x0010
        /*0032*/ 	.short	0x0068
        /*0034*/ 	.byte	0x00, 0xf0, 0x11, 0x00


	//----- nvinfo : EIATTR_KPARAM_INFO
	.align		4
.L_91:
        /*0038*/ 	.byte	0x04, 0x17
        /*003a*/ 	.short	(.L_93 - .L_92)
.L_92:
        /*003c*/ 	.word	0x00000000
        /*0040*/ 	.short	0x000f
        /*0042*/ 	.short	0x0064
        /*0044*/ 	.byte	0x00, 0xf0, 0x11, 0x00


	//----- nvinfo : EIATTR_KPARAM_INFO
	.align		4
.L_93:
        /*0048*/ 	.byte	0x04, 0x17
        /*004a*/ 	.short	(.L_95 - .L_94)
.L_94:
        /*004c*/ 	.word	0x00000000
        /*0050*/ 	.short	0x000e
        /*0052*/ 	.short	0x0060
        /*0054*/ 	.byte	0x00, 0xf0, 0x11, 0x00


	//----- nvinfo : EIATTR_KPARAM_INFO
	.align		4
.L_95:
        /*0058*/ 	.byte	0x04, 0x17
        /*005a*/ 	.short	(.L_97 - .L_96)
.L_96:
        /*005c*/ 	.word	0x00000000
        /*0060*/ 	.short	0x000d
        /*0062*/ 	.short	0x005c
        /*0064*/ 	.byte	0x00, 0xf0, 0x11, 0x00


	//----- nvinfo : EIATTR_KPARAM_INFO
	.align		4
.L_97:
        /*0068*/ 	.byte	0x04, 0x17
        /*006a*/ 	.short	(.L_99 - .L_98)
.L_98:
        /*006c*/ 	.word	0x00000000
        /*0070*/ 	.short	0x000c
        /*0072*/ 	.short	0x0058
        /*0074*/ 	.byte	0x00, 0xf0, 0x11, 0x00


	//----- nvinfo : EIATTR_KPARAM_INFO
	.align		4
.L_99:
        /*0078*/ 	.byte	0x04, 0x17
        /*007a*/ 	.short	(.L_101 - .L_100)
.L_100:
        /*007c*/ 	.word	0x00000000
        /*0080*/ 	.short	0x000b
        /*0082*/ 	.short	0x0054
        /*0084*/ 	.byte	0x00, 0xf0, 0x11, 0x00


	//----- nvinfo : EIATTR_KPARAM_INFO
	.align		4
.L_101:
        /*0088*/ 	.byte	0x04, 0x17
        /*008a*/ 	.short	(.L_103 - .L_102)
.L_102:
        /*008c*/ 	.word	0x00000000
        /*0090*/ 	.short	0x000a
        /*0092*/ 	.short	0x0050
        /*0094*/ 	.byte	0x00, 0xf0, 0x11, 0x00


	//----- nvinfo : EIATTR_KPARAM_INFO
	.align		4
.L_103:
        /*0098*/ 	.byte	0x04, 0x17
        /*009a*/ 	.short	(.L_105 - .L_104)
.L_104:
        /*009c*/ 	.word	0x00000000
        /*00a0*/ 	.short	0x0009
        /*00a2*/ 	.short	0x0048
        /*00a4*/ 	.byte	0x00, 0xf5, 0x21, 0x00


	//----- nvinfo : EIATTR_KPARAM_INFO
	.align		4
.L_105:
        /*00a8*/ 	.byte	0x04, 0x17
        /*00aa*/ 	.short	(.L_107 - .L_106)
.L_106:
        /*00ac*/ 	.word	0x00000000
        /*00b0*/ 	.short	0x0008
        /*00b2*/ 	.short	0x0040
        /*00b4*/ 	.byte	0x00, 0xf5, 0x21, 0x00


	//----- nvinfo : EIATTR_KPARAM_INFO
	.align		4
.L_107:
        /*00b8*/ 	.byte	0x04, 0x17
        /*00ba*/ 	.short	(.L_109 - .L_108)
.L_108:
        /*00bc*/ 	.word	0x00000000
        /*00c0*/ 	.short	0x0007
        /*00c2*/ 	.short	0x0038
        /*00c4*/ 	.byte	0x00, 0xf5, 0x21, 0x00


	//----- nvinfo : EIATTR_KPARAM_INFO
	.align		4
.L_109:
        /*00c8*/ 	.byte	0x04, 0x17
        /*00ca*/ 	.short	(.L_111 - .L_110)
.L_110:
        /*00cc*/ 	.word	0x00000000
        /*00d0*/ 	.short	0x0006
        /*00d2*/ 	.short	0x0030
        /*00d4*/ 	.byte	0x00, 0xf5, 0x21, 0x00


	//----- nvinfo : EIATTR_KPARAM_INFO
	.align		4
.L_111:
        /*00d8*/ 	.byte	0x04, 0x17
        /*00da*/ 	.short	(.L_113 - .L_112)
.L_112:
        /*00dc*/ 	.word	0x00000000
        /*00e0*/ 	.short	0x0005
        /*00e2*/ 	.short	0x0028
        /*00e4*/ 	.byte	0x00, 0xf5, 0x21, 0x00


	//----- nvinfo : EIATTR_KPARAM_INFO
	.align		4
.L_113:
        /*00e8*/ 	.byte	0x04, 0x17
        /*00ea*/ 	.short	(.L_115 - .L_114)
.L_114:
        /*00ec*/ 	.word	0x00000000
        /*00f0*/ 	.short	0x0004
        /*00f2*/ 	.short	0x0020
        /*00f4*/ 	.byte	0x00, 0xf5, 0x21, 0x00


	//----- nvinfo : EIATTR_KPARAM_INFO
	.align		4
.L_115:
        /*00f8*/ 	.byte	0x04, 0x17
        /*00fa*/ 	.short	(.L_117 - .L_116)
.L_116:
        /*00fc*/ 	.word	0x00000000
        /*0100*/ 	.short	0x0003
        /*0102*/ 	.short	0x0018
        /*0104*/ 	.byte	0x00, 0xf5, 0x21, 0x00


	//----- nvinfo : EIATTR_KPARAM_INFO
	.align		4
.L_117:
        /*0108*/ 	.byte	0x04, 0x17
        /*010a*/ 	.short	(.L_119 - .L_118)
.L_118:
        /*010c*/ 	.word	0x00000000
        /*0110*/ 	.short	0x0002
        /*0112*/ 	.short	0x0010
        /*0114*/ 	.byte	0x00, 0xf5, 0x21, 0x00


	//----- nvinfo : EIATTR_KPARAM_INFO
	.align		4
.L_119:
        /*0118*/ 	.byte	0x04, 0x17
        /*011a*/ 	.short	(.L_121 - .L_120)
.L_120:
        /*011c*/ 	.word	0x00000000
        /*0120*/ 	.short	0x0001
        /*0122*/ 	.short	0x0008
        /*0124*/ 	.byte	0x00, 0xf5, 0x21, 0x00


	//----- nvinfo : EIATTR_KPARAM_INFO
	.align		4
.L_121:
        /*0128*/ 	.byte	0x04, 0x17
        /*012a*/ 	.short	(.L_123 - .L_122)
.L_122:
        /*012c*/ 	.word	0x00000000
        /*0130*/ 	.short	0x0000
        /*0132*/ 	.short	0x0000
        /*0134*/ 	.byte	0x00, 0xf5, 0x21, 0x00


	//----- nvinfo : EIATTR_SPARSE_MMA_MASK
	.align		4
.L_123:
        /*0138*/ 	.byte	0x03, 0x50
        /*013a*/ 	.short	0x0000


	//----- nvinfo : EIATTR_MAXREG_COUNT
	.align		4
        /*013c*/ 	.byte	0x03, 0x1b
        /*013e*/ 	.short	0x00ff


	//----- nvinfo : EIATTR_MERCURY_ISA_VERSION
	.align		4
        /*0140*/ 	.byte	0x03, 0x5f
        /*0142*/ 	.short	0x0101


	//----- nvinfo : EIATTR_VRC_CTA_INIT_COUNT
	.align		4
        /*0144*/ 	.byte	0x02, 0x4a
	.zero		1
	.zero		1


	//----- nvinfo : EIATTR_EXIT_INSTR_OFFSETS
	.align		4
        /*0148*/ 	.byte	0x04, 0x1c
        /*014a*/ 	.short	(.L_125 - .L_124)


	//   ....[0]....
.L_124:
        /*014c*/ 	.word	0x00000070


	//   ....[1]....
        /*0150*/ 	.word	0x00000110


	//----- nvinfo : EIATTR_CRS_STACK_SIZE
	.align		4
.L_125:
        /*0154*/ 	.byte	0x04, 0x1e
        /*0156*/ 	.short	(.L_127 - .L_126)
.L_126:
        /*0158*/ 	.word	0x00000000


	//----- nvinfo : EIATTR_CBANK_PARAM_SIZE
	.align		4
.L_127:
        /*015c*/ 	.byte	0x03, 0x19
        /*015e*/ 	.short	0x0074


	//----- nvinfo : EIATTR_PARAM_CBANK
	.align		4
        /*0160*/ 	.byte	0x04, 0x0a
        /*0162*/ 	.short	(.L_129 - .L_128)
	.align		4
.L_128:
        /*0164*/ 	.word	index@(.nv.constant0._Z14kernelgpuFbou2IfEvPT_S1_S1_S1_S1_S1_S1_S1_S1_S1_S0_iiiiiiii)
        /*0168*/ 	.short	0x0380
        /*016a*/ 	.short	0x0074


	//----- nvinfo : EIATTR_SW_WAR
	.align		4
.L_129:
        /*016c*/ 	.byte	0x04, 0x36
        /*016e*/ 	.short	(.L_131 - .L_130)
.L_130:
        /*0170*/ 	.word	0x00000008
.L_131:


//--------------------- .nv.info._Z14kernelgpuFbou1IfEvPT_S1_S1_S1_S1_S1_S1_S1_S1_S1_S0_iiiiiiii --------------------------
	.section	.nv.info._Z14kernelgpuFbou1IfEvPT_S1_S1_S1_S1_S1_S1_S1_S1_S1_S0_iiiiiiii,"",@"SHT_CUDA_INFO"
	.sectionflags	@""
	.align	4


	//----- nvinfo : EIATTR_CUDA_API_VERSION
	.align		4
        /*0000*/ 	.byte	0x04, 0x37
        /*0002*/ 	.short	(.L_133 - .L_132)
.L_132:
        /*0004*/ 	.word	0x00000082


	//----- nvinfo : EIATTR_KPARAM_INFO
	.align		4
.L_133:
        /*0008*/ 	.byte	0x04, 0x17
        /*000a*/ 	.short	(.L_135 - .L_134)
.L_134:
        /*000c*/ 	.word	0x00000000
        /*0010*/ 	.short	0x0012
        /*0012*/ 	.short	0x0070
        /*0014*/ 	.byte	0x00, 0xf0, 0x11, 0x00


	//----- nvinfo : EIATTR_KPARAM_INFO
	.align		4
.L_135:
        /*0018*/ 	.byte	0x04, 0x17
        /*001a*/ 	.short	(.L_137 - .L_136)
.L_136:
        /*001c*/ 	.word	0x00000000
        /*0020*/ 	.short	0x0011
        /*0022*/ 	.short	0x006c
        /*0024*/ 	.byte	0x00, 0xf0, 0x11, 0x00


	//----- nvinfo : EIATTR_KPARAM_INFO
	.align		4
.L_137:
        /*0028*/ 	.byte	0x04, 0x17
        /*002a*/ 	.short	(.L_139 - .L_138)
.L_138:
        /*002c*/ 	.word	0x00000000
        /*0030*/ 	.short	0x0010
        /*0032*/ 	.short	0x0068
        /*0034*/ 	.byte	0x00, 0xf0, 0x11, 0x00


	//----- nvinfo : EIATTR_KPARAM_INFO
	.align		4
.L_139:
        /*0038*/ 	.byte	0x04, 0x17
        /*003a*/ 	.short	(.L_141 - .L_140)
.L_140:
        /*003c*/ 	.word	0x00000000
        /*0040*/ 	.short	0x000f
        /*0042*/ 	.short	0x0064
        /*0044*/ 	.byte	0x00, 0xf0, 0x11, 0x00


	//----- nvinfo : EIATTR_KPARAM_INFO
	.align		4
.L_141:
        /*0048*/ 	.byte	0x04, 0x17
        /*004a*/ 	.short	(.L_143 - .L_142)
.L_142:
        /*004c*/ 	.word	0x00000000
        /*0050*/ 	.short	0x000e
        /*0052*/ 	.short	0x0060
        /*0054*/ 	.byte	0x00, 0xf0, 0x11, 0x00


	//----- nvinfo : EIATTR_KPARAM_INFO
	.align		4
.L_143:
        /*0058*/ 	.byte	0x04, 0x17
        /*005a*/ 	.short	(.L_145 - .L_144)
.L_144:
        /*005c*/ 	.word	0x00000000
        /*0060*/ 	.short	0x000d
        /*0062*/ 	.short	0x005c
        /*0064*/ 	.byte	0x00, 0xf0, 0x11, 0x00


	//----- nvinfo : EIATTR_KPARAM_INFO
	.align		4
.L_145:
        /*0068*/ 	.byte	0x04, 0x17
        /*006a*/ 	.short	(.L_147 - .L_146)
.L_146:
        /*006c*/ 	.word	0x00000000
        /*0070*/ 	.short	0x000c
        /*0072*/ 	.short	0x0058
        /*0074*/ 	.byte	0x00, 0xf0, 0x11, 0x00


	//----- nvinfo : EIATTR_KPARAM_INFO
	.align		4
.L_147:
        /*0078*/ 	.byte	0x04, 0x17
        /*007a*/ 	.short	(.L_149 - .L_148)
.L_148:
        /*007c*/ 	.word	0x00000000
        /*0080*/ 	.short	0x000b
        /*0082*/ 	.short	0x0054
        /*0084*/ 	.byte	0x00, 0xf0, 0x11, 0x00


	//----- nvinfo : EIATTR_KPARAM_INFO
	.align		4
.L_149:
        /*0088*/ 	.byte	0x04, 0x17
        /*008a*/ 	.short	(.L_151 - .L_150)
.L_150:
        /*008c*/ 	.word	0x00000000
        /*0090*/ 	.short	0x000a
        /*0092*/ 	.short	0x0050
        /*0094*/ 	.byte	0x00, 0xf0, 0x11, 0x00


	//----- nvinfo : EIATTR_KPARAM_INFO
	.align		4
.L_151:
        /*0098*/ 	.byte	0x04, 0x17
        /*009a*/ 	.short	(.L_153 - .L_152)
.L_152:
        /*009c*/ 	.word	0x00000000
        /*00a0*/ 	.short	0x0009
        /*00a2*/ 	.short	0x0048
        /*00a4*/ 	.byte	0x00, 0xf5, 0x21, 0x00


	//----- nvinfo : EIATTR_KPARAM_INFO
	.align		4
.L_153:
        /*00a8*/ 	.byte	0x04, 0x17
        /*00aa*/ 	.short	(.L_155 - .L_154)
.L_154:
        /*00ac*/ 	.word	0x00000000
        /*00b0*/ 	.short	0x0008
        /*00b2*/ 	.short	0x0040
        /*00b4*/ 	.byte	0x00, 0xf5, 0x21, 0x00


	//----- nvinfo : EIATTR_KPARAM_INFO
	.align		4
.L_155:
        /*00b8*/ 	.byte	0x04, 0x17
        /*00ba*/ 	.short	(.L_157 - .L_156)
.L_156:
        /*00bc*/ 	.word	0x00000000
        /*00c0*/ 	.short	0x0007
        /*00c2*/ 	.short	0x0038
        /*00c4*/ 	.byte	0x00, 0xf5, 0x21, 0x00


	//----- nvinfo : EIATTR_KPARAM_INFO
	.align		4
.L_157:
        /*00c8*/ 	.byte	0x04, 0x17
        /*00ca*/ 	.short	(.L_159 - .L_158)
.L_158:
        /*00cc*/ 	.word	0x00000000
        /*00d0*/ 	.short	0x0006
        /*00d2*/ 	.short	0x0030
        /*00d4*/ 	.byte	0x00, 0xf5, 0x21, 0x00


	//----- nvinfo : EIATTR_KPARAM_INFO
	.align		4
.L_159:
        /*00d8*/ 	.byte	0x04, 0x17
        /*00da*/ 	.short	(.L_161 - .L_160)
.L_160:
        /*00dc*/ 	.word	0x00000000
        /*00e0*/ 	.short	0x0005
        /*00e2*/ 	.short	0x0028
        /*00e4*/ 	.byte	0x00, 0xf5, 0x21, 0x00


	//----- nvinfo : EIATTR_KPARAM_INFO
	.align		4
.L_161:
        /*00e8*/ 	.byte	0x04, 0x17
        /*00ea*/ 	.short	(.L_163 - .L_162)
.L_162:
        /*00ec*/ 	.word	0x00000000
        /*00f0*/ 	.short	0x0004
        /*00f2*/ 	.short	0x0020
        /*00f4*/ 	.byte	0x00, 0xf5, 0x21, 0x00


	//----- nvinfo : EIATTR_KPARAM_INFO
	.align		4
.L_163:
        /*00f8*/ 	.byte	0x04, 0x17
        /*00fa*/ 	.short	(.L_165 - .L_164)
.L_164:
        /*00fc*/ 	.word	0x00000000
        /*0100*/ 	.short	0x0003
        /*0102*/ 	.short	0x0018
        /*0104*/ 	.byte	0x00, 0xf5, 0x21, 0x00


	//----- nvinfo : EIATTR_KPARAM_INFO
	.align		4
.L_165:
        /*0108*/ 	.byte	0x04, 0x17
        /*010a*/ 	.short	(.L_167 - .L_166)
.L_166:
        /*010c*/ 	.word	0x00000000
        /*0110*/ 	.short	0x0002
        /*0112*/ 	.short	0x0010
        /*0114*/ 	.byte	0x00, 0xf5, 0x21, 0x00


	//----- nvinfo : EIATTR_KPARAM_INFO
	.align		4
.L_167:
        /*0118*/ 	.byte	0x04, 0x17
        /*011a*/ 	.short	(.L_169 - .L_168)
.L_168:
        /*011c*/ 	.word	0x00000000
        /*0120*/ 	.short	0x0001
        /*0122*/ 	.short	0x0008
        /*0124*/ 	.byte	0x00, 0xf5, 0x21, 0x00


	//----- nvinfo : EIATTR_KPARAM_INFO
	.align		4
.L_169:
        /*0128*/ 	.byte	0x04, 0x17
        /*012a*/ 	.short	(.L_171 - .L_170)
.L_170:
        /*012c*/ 	.word	0x00000000
        /*0130*/ 	.short	0x0000
        /*0132*/ 	.short	0x0000
        /*0134*/ 	.byte	0x00, 0xf5, 0x21, 0x00


	//----- nvinfo : EIATTR_SPARSE_MMA_MASK
	.align		4
.L_171:
        /*0138*/ 	.byte	0x03, 0x50
        /*013a*/ 	.short	0x0000


	//----- nvinfo : EIATTR_MAXREG_COUNT
	.align		4
        /*013c*/ 	.byte	0x03, 0x1b
        /*013e*/ 	.short	0x00ff


	//----- nvinfo : EIATTR_MERCURY_ISA_VERSION
	.align		4
        /*0140*/ 	.byte	0x03, 0x5f
        /*0142*/ 	.short	0x0101


	//----- nvinfo : EIATTR_VRC_CTA_INIT_COUNT
	.align		4
        /*0144*/ 	.byte	0x02, 0x4a
	.zero		1
	.zero		1


	//----- nvinfo : EIATTR_EXIT_INSTR_OFFSETS
	.align		4
        /*0148*/ 	.byte	0x04, 0x1c
        /*014a*/ 	.short	(.L_173 - .L_172)


	//   ....[0]....
.L_172:
        /*014c*/ 	.word	0x00000070


	//   ....[1]....
        /*0150*/ 	.word	0x00000270


	//----- nvinfo : EIATTR_CRS_STACK_SIZE
	.align		4
.L_173:
        /*0154*/ 	.byte	0x04, 0x1e
        /*0156*/ 	.short	(.L_175 - .L_174)
.L_174:
        /*0158*/ 	.word	0x00000000


	//----- nvinfo : EIATTR_CBANK_PARAM_SIZE
	.align		4
.L_175:
        /*015c*/ 	.byte	0x03, 0x19
        /*015e*/ 	.short	0x0074


	//----- nvinfo : EIATTR_PARAM_CBANK
	.align		4
        /*0160*/ 	.byte	0x04, 0x0a
        /*0162*/ 	.short	(.L_177 - .L_176)
	.align		4
.L_176:
        /*0164*/ 	.word	index@(.nv.constant0._Z14kernelgpuFbou1IfEvPT_S1_S1_S1_S1_S1_S1_S1_S1_S1_S0_iiiiiiii)
        /*0168*/ 	.short	0x0380
        /*016a*/ 	.short	0x0074


	//----- nvinfo : EIATTR_SW_WAR
	.align		4
.L_177:
        /*016c*/ 	.byte	0x04, 0x36
        /*016e*/ 	.short	(.L_179 - .L_178)
.L_178:
        /*0170*/ 	.word	0x00000008
.L_179:


//--------------------- .nv.info._Z14kernelgpuFbou3IdEvPT_S1_S1_S1_S1_S1_S1_S1_S1_S1_S0_iiiiiiii --------------------------
	.section	.nv.info._Z14kernelgpuFbou3IdEvPT_S1_S1_S1_S1_S1_S1_S1_S1_S1_S0_iiiiiiii,"",@"SHT_CUDA_INFO"
	.sectionflags	@""
	.align	4


	//----- nvinfo : EIATTR_CUDA_API_VERSION
	.align		4
        /*0000*/ 	.byte	0x04, 0x37
        /*0002*/ 	.short	(.L_181 - .L_180)
.L_180:
        /*0004*/ 	.word	0x00000082


	//----- nvinfo : EIATTR_KPARAM_INFO
	.align		4
.L_181:
        /*0008*/ 	.byte	0x04, 0x17
        /*000a*/ 	.short	(.L_183 - .L_182)
.L_182:
        /*000c*/ 	.word	0x00000000
        /*0010*/ 	.short	0x0012
        /*0012*/ 	.short	0x0074
        /*0014*/ 	.byte	0x00, 0xf0, 0x11, 0x00


	//----- nvinfo : EIATTR_KPARAM_INFO
	.align		4
.L_183:
        /*0018*/ 	.byte	0x04, 0x17
        /*001a*/ 	.short	(.L_185 - .L_184)
.L_184:
        /*001c*/ 	.word	0x00000000
        /*0020*/ 	.short	0x0011
        /*0022*/ 	.short	0x0070
        /*0024*/ 	.byte	0x00, 0xf0, 0x11, 0x00


	//----- nvinfo : EIATTR_KPARAM_INFO
	.align		4
.L_185:
        /*0028*/ 	.byte	0x04, 0x17
        /*002a*/ 	.short	(.L_187 - .L_186)
.L_186:
        /*002c*/ 	.word	0x00000000
        /*0030*/ 	.short	0x0010
        /*0032*/ 	.short	0x006c
        /*0034*/ 	.byte	0x00, 0xf0, 0x11, 0x00


	//----- nvinfo : EIATTR_KPARAM_INFO
	.align		4
.L_187:
        /*0038*/ 	.byte	0x04, 0x17
        /*003a*/ 	.short	(.L_189 - .L_188)
.L_188:
        /*003c*/ 	.word	0x00000000
        /*0040*/ 	.short	0x000f
        /*0042*/ 	.short	0x0068
        /*0044*/ 	.byte	0x00, 0xf0, 0x11, 0x00


	//----- nvinfo : EIATTR_KPARAM_INFO
	.align		4
.L_189:
        /*0048*/ 	.byte	0x04, 0x17
        /*004a*/ 	.short	(.L_191 - .L_190)
.L_190:
        /*004c*/ 	.word	0x00000000
        /*0050*/ 	.short	0x000e
        /*0052*/ 	.short	0x0064
        /*0054*/ 	.byte	0x00, 0xf0, 0x11, 0x00


	//----- nvinfo : EIATTR_KPARAM_INFO
	.align		4
.L_191:
        /*0058*/ 	.byte	0x04, 0x17
        /*005a*/ 	.short	(.L_193 - .L_192)
.L_192:
        /*005c*/ 	.word	0x00000000
        /*0060*/ 	.short	0x000d
        /*0062*/ 	.short	0x0060
        /*0064*/ 	.byte	0x00, 0xf0, 0x11, 0x00


	//----- nvinfo : EIATTR_KPARAM_INFO
	.align		4
.L_193:
        /*0068*/ 	.byte	0x04, 0x17
        /*006a*/ 	.short	(.L_195 - .L_194)
.L_194:
        /*006c*/ 	.word	0x00000000
        /*0070*/ 	.short	0x000c
        /*0072*/ 	.short	0x005c
        /*0074*/ 	.byte	0x00, 0xf0, 0x11, 0x00


	//----- nvinfo : EIATTR_KPARAM_INFO
	.align		4
.L_195:
        /*0078*/ 	.byte	0x04, 0x17
        /*007a*/ 	.short	(.L_197 - .L_196)
.L_196:
        /*007c*/ 	.word	0x00000000
        /*0080*/ 	.short	0x000b
        /*0082*/ 	.short	0x0058
        /*0084*/ 	.byte	0x00, 0xf0, 0x11, 0x00


	//----- nvinfo : EIATTR_KPARAM_INFO
	.align		4
.L_197:
        /*0088*/ 	.byte	0x04, 0x17
        /*008a*/ 	.short	(.L_199 - .L_198)
.L_198:
        /*008c*/ 	.word	0x00000000
        /*0090*/ 	.short	0x000a
        /*0092*/ 	.short	0x0050
        /*0094*/ 	.byte	0x00, 0xf0, 0x21, 0x00


	//----- nvinfo : EIATTR_KPARAM_INFO
	.align		4
.L_199:
        /*0098*/ 	.byte	0x04, 0x17
        /*009a*/ 	.short	(.L_201 - .L_200)
.L_200:
        /*009c*/ 	.word	0x00000000
        /*00a0*/ 	.short	0x0009
        /*00a2*/ 	.short	0x0048
        /*00a4*/ 	.byte	0x00, 0xf5, 0x21, 0x00


	//----- nvinfo : EIATTR_KPARAM_INFO
	.align		4
.L_201:
        /*00a8*/ 	.byte	0x04, 0x17
        /*00aa*/ 	.short	(.L_203 - .L_202)
.L_202:
        /*00ac*/ 	.word	0x00000000
        /*00b0*/ 	.short	0x0008
        /*00b2*/ 	.short	0x0040
        /*00b4*/ 	.byte	0x00, 0xf5, 0x21, 0x00


	//----- nvinfo : EIATTR_KPARAM_INFO
	.align		4
.L_203:
        /*00b8*/ 	.byte	0x04, 0x17
        /*00ba*/ 	.short	(.L_205 - .L_204)
.L_204:
        /*00bc*/ 	.word	0x00000000
        /*00c0*/ 	.short	0x0007
        /*00c2*/ 	.short	0x0038
        /*00c4*/ 	.byte	0x00, 0xf5, 0x21, 0x00


	//----- nvinfo : EIATTR_KPARAM_INFO
	.align		4
.L_205:
        /*00c8*/ 	.byte	0x04, 0x17
        /*00ca*/ 	.short	(.L_207 - .L_206)
.L_206:
        /*00cc*/ 	.word	0x00000000
        /*00d0*/ 	.short	0x0006
        /*00d2*/ 	.short	0x0030
        /*00d4*/ 	.byte	0x00, 0xf5, 0x21, 0x00


	//----- nvinfo : EIATTR_KPARAM_INFO
	.align		4
.L_207:
        /*00d8*/ 	.byte	0x04, 0x17
        /*00da*/ 	.short	(.L_209 - .L_208)
.L_208:
        /*00dc*/ 	.word	0x00000000
        /*00e0*/ 	.short	0x0005
        /*00e2*/ 	.short	0x0028
        /*00e4*/ 	.byte	0x00, 0xf5, 0x21, 0x00


	//----- nvinfo : EIATTR_KPARAM_INFO
	.align		4
.L_209:
        /*00e8*/ 	.byte	0x04, 0x17
        /*00ea*/ 	.short	(.L_211 - .L_210)
.L_210:
        /*00ec*/ 	.word	0x00000000
        /*00f0*/ 	.short	0x0004
        /*00f2*/ 	.short	0x0020
        /*00f4*/ 	.byte	0x00, 0xf5, 0x21, 0x00


	//----- nvinfo : EIATTR_KPARAM_INFO
	.align		4
.L_211:
        /*00f8*/ 	.byte	0x04, 0x17
        /*00fa*/ 	.short	(.L_213 - .L_212)
.L_212:
        /*00fc*/ 	.word	0x00000000
        /*0100*/ 	.short	0x0003
        /*0102*/ 	.short	0x0018
        /*0104*/ 	.byte	0x00, 0xf5, 0x21, 0x00


	//----- nvinfo : EIATTR_KPARAM_INFO
	.align		4
.L_213:
        /*0108*/ 	.byte	0x04, 0x17
        /*010a*/ 	.short	(.L_215 - .L_214)
.L_214:
        /*010c*/ 	.word	0x00000000
        /*0110*/ 	.short	0x0002
        /*0112*/ 	.short	0x0010
        /*0114*/ 	.byte	0x00, 0xf5, 0x21, 0x00


	//----- nvinfo : EIATTR_KPARAM_INFO
	.align		4
.L_215:
        /*0118*/ 	.byte	0x04, 0x17
        /*011a*/ 	.short	(.L_217 - .L_216)
.L_216:
        /*011c*/ 	.word	0x00000000
        /*0120*/ 	.short	0x0001
        /*0122*/ 	.short	0x0008
        /*0124*/ 	.byte	0x00, 0xf5, 0x21, 0x00


	//----- nvinfo : EIATTR_KPARAM_INFO
	.align		4
.L_217:
        /*0128*/ 	.byte	0x04, 0x17
        /*012a*/ 	.short	(.L_219 - .L_218)
.L_218:
        /*012c*/ 	.word	0x00000000
        /*0130*/ 	.short	0x0000
        /*0132*/ 	.short	0x0000
        /*0134*/ 	.byte	0x00, 0xf5, 0x21, 0x00


	//----- nvinfo : EIATTR_SPARSE_MMA_MASK
	.align		4
.L_219:
        /*0138*/ 	.byte	0x03, 0x50
        /*013a*/ 	.short	0x0000


	//----- nvinfo : EIATTR_MAXREG_COUNT
	.align		4
        /*013c*/ 	.byte	0x03, 0x1b
        /*013e*/ 	.short	0x00ff


	//----- nvinfo : EIATTR_MERCURY_ISA_VERSION
	.align		4
        /*0140*/ 	.byte	0x03, 0x5f
        /*0142*/ 	.short	0x0101


	//----- nvinfo : EIATTR_VRC_CTA_INIT_COUNT
	.align		4
        /*0144*/ 	.byte	0x02, 0x4a
	.zero		1
	.zero		1


	//----- nvinfo : EIATTR_EXIT_INSTR_OFFSETS
	.align		4
        /*0148*/ 	.byte	0x04, 0x1c
        /*014a*/ 	.short	(.L_221 - .L_220)


	//   ....[0]....
.L_220:
        /*014c*/ 	.word	0x00000070


	//   ....[1]....
        /*0150*/ 	.word	0x00000270


	//----- nvinfo : EIATTR_CRS_STACK_SIZE
	.align		4
.L_221:
        /*0154*/ 	.byte	0x04, 0x1e
        /*0156*/ 	.short	(.L_223 - .L_222)
.L_222:
        /*0158*/ 	.word	0x00000000


	//----- nvinfo : EIATTR_CBANK_PARAM_SIZE
	.align		4
.L_223:
        /*015c*/ 	.byte	0x03, 0x19
        /*015e*/ 	.short	0x0078


	//----- nvinfo : EIATTR_PARAM_CBANK
	.align		4
        /*0160*/ 	.byte	0x04, 0x0a
        /*0162*/ 	.short	(.L_225 - .L_224)
	.align		4
.L_224:
        /*0164*/ 	.word	index@(.nv.constant0._Z14kernelgpuFbou3IdEvPT_S1_S1_S1_S1_S1_S1_S1_S1_S1_S0_iiiiiiii)
        /*0168*/ 	.short	0x0380
        /*016a*/ 	.short	0x0078


	//----- nvinfo : EIATTR_SW_WAR
	.align		4
.L_225:
        /*016c*/ 	.byte	0x04, 0x36
        /*016e*/ 	.short	(.L_227 - .L_226)
.L_226:
        /*0170*/ 	.word	0x00000008
.L_227:


//--------------------- .nv.info._Z14kernelgpuFbou2IdEvPT_S1_S1_S1_S1_S1_S1_S1_S1_S1_S0_iiiiiiii --------------------------
	.section	.nv.info._Z14kernelgpuFbou2IdEvPT_S1_S1_S1_S1_S1_S1_S1_S1_S1_S0_iiiiiiii,"",@"SHT_CUDA_INFO"
	.sectionflags	@""
	.align	4


	//----- nvinfo : EIATTR_CUDA_API_VERSION
	.align		4
        /*0000*/ 	.byte	0x04, 0x37
        /*0002*/ 	.short	(.L_229 - .L_228)
.L_228:
        /*0004*/ 	.word	0x00000082


	//----- nvinfo : EIATTR_KPARAM_INFO
	.align		4
.L_229:
        /*0008*/ 	.byte	0x04, 0x17
        /*000a*/ 	.short	(.L_231 - .L_230)
.L_230:
        /*000c*/ 	.word	0x00000000
        /*0010*/ 	.short	0x0012
        /*0012*/ 	.short	0x0074
        /*0014*/ 	.byte	0x00, 0xf0, 0x11, 0x00


	//----- nvinfo : EIATTR_KPARAM_INFO
	.align		4
.L_231:
        /*0018*/ 	.byte	0x04, 0x17
        /*001a*/ 	.short	(.L_233 - .L_232)
.L_232:
        /*001c*/ 	.word	0x00000000
        /*0020*/ 	.short	0x0011
        /*0022*/ 	.short	0x0070
        /*0024*/ 	.byte	0x00, 0xf0, 0x11, 0x00


	//----- nvinfo : EIATTR_KPARAM_INFO
	.align		4
.L_233:
        /*0028*/ 	.byte	0x04, 0x17
        /*002a*/ 	.short	(.L_235 - .L_234)
.L_234:
        /*002c*/ 	.word	0x00000000
        /*0030*/ 	.short	0x0010
        /*0032*/ 	.short	0x006c
        /*0034*/ 	.byte	0x00, 0xf0, 0x11, 0x00


	//----- nvinfo : EIATTR_KPARAM_INFO
	.align		4
.L_235:
        /*0038*/ 	.byte	0x04, 0x17
        /*003a*/ 	.short	(.L_237 - .L_236)
.L_236:
        /*003c*/ 	.word	0x00000000
        /*0040*/ 	.short	0x000f
        /*0042*/ 	.short	0x0068
        /*0044*/ 	.byte	0x00, 0xf0, 0x11, 0x00


	//----- nvinfo : EIATTR_KPARAM_INFO
	.align		4
.L_237:
        /*0048*/ 	.byte	0x04, 0x17
        /*004a*/ 	.short	(.L_239 - .L_238)
.L_238:
        /*004c*/ 	.word	0x00000000
        /*0050*/ 	.short	0x000e
        /*0052*/ 	.short	0x0064
        /*0054*/ 	.byte	0x00, 0xf0, 0x11, 0x00


	//----- nvinfo : EIATTR_KPARAM_INFO
	.align		4
.L_239:
        /*0058*/ 	.byte	0x04, 0x17
        /*005a*/ 	.short	(.L_241 - .L_240)
.L_240:
        /*005c*/ 	.word	0x00000000
        /*0060*/ 	.short	0x000d
        /*0062*/ 	.short	0x0060
        /*0064*/ 	.byte	0x00, 0xf0, 0x11, 0x00


	//----- nvinfo : EIATTR_KPARAM_INFO
	.align		4
.L_241:
        /*0068*/ 	.byte	0x04, 0x17
        /*006a*/ 	.short	(.L_243 - .L_242)
.L_242:
        /*006c*/ 	.word	0x00000000
        /*0070*/ 	.short	0x000c
        /*0072*/ 	.short	0x005c
        /*0074*/ 	.byte	0x00, 0xf0, 0x11, 0x00


	//----- nvinfo : EIATTR_KPARAM_INFO
	.align		4
.L_243:
        /*0078*/ 	.byte	0x04, 0x17
        /*007a*/ 	.short	(.L_245 - .L_244)
.L_244:
        /*007c*/ 	.word	0x00000000
        /*0080*/ 	.short	0x000b
        /*0082*/ 	.short	0x0058
        /*0084*/ 	.byte	0x00, 0xf0, 0x11, 0x00


	//----- nvinfo : EIATTR_KPARAM_INFO
	.align		4
.L_245:
        /*0088*/ 	.byte	0x04, 0x17
        /*008a*/ 	.short	(.L_247 - .L_246)
.L_246:
        /*008c*/ 	.word	0x00000000
        /*0090*/ 	.short	0x000a
        /*0092*/ 	.short	0x0050
        /*0094*/ 	.byte	0x00, 0xf0, 0x21, 0x00


	//----- nvinfo : EIATTR_KPARAM_INFO
	.align		4
.L_247:
        /*0098*/ 	.byte	0x04, 0x17
        /*009a*/ 	.short	(.L_249 - .L_248)
.L_248:
        /*009c*/ 	.word	0x00000000
        /*00a0*/ 	.short	0x0009
        /*00a2*/ 	.short	0x0048
        /*00a4*/ 	.byte	0x00, 0xf5, 0x21, 0x00


	//----- nvinfo : EIATTR_KPARAM_INFO
	.align		4
.L_249:
        /*00a8*/ 	.byte	0x04, 0x17
        /*00aa*/ 	.short	(.L_251 - .L_250)
.L_250:
        /*00ac*/ 	.word	0x00000000
        /*00b0*/ 	.short	0x0008
        /*00b2*/ 	.short	0x0040
        /*00b4*/ 	.byte	0x00, 0xf5, 0x21, 0x00


	//----- nvinfo : EIATTR_KPARAM_INFO
	.align		4
.L_251:
        /*00b8*/ 	.byte	0x04, 0x17
        /*00ba*/ 	.short	(.L_253 - .L_252)
.L_252:
        /*00bc*/ 	.word	0x00000000
        /*00c0*/ 	.short	0x0007
        /*00c2*/ 	.short	0x0038
        /*00c4*/ 	.byte	0x00, 0xf5, 0x21, 0x00


	//----- nvinfo : EIATTR_KPARAM_INFO
	.align		4
.L_253:
        /*00c8*/ 	.byte	0x04, 0x17
        /*00ca*/ 	.short	(.L_255 - .L_254)
.L_254:
        /*00cc*/ 	.word	0x00000000
        /*00d0*/ 	.short	0x0006
        /*00d2*/ 	.short	0x0030
        /*00d4*/ 	.byte	0x00, 0xf5, 0x21, 0x00


	//----- nvinfo : EIATTR_KPARAM_INFO
	.align		4
.L_255:
        /*00d8*/ 	.byte	0x04, 0x17
        /*00da*/ 	.short	(.L_257 - .L_256)
.L_256:
        /*00dc*/ 	.word	0x00000000
        /*00e0*/ 	.short	0x0005
        /*00e2*/ 	.short	0x0028
        /*00e4*/ 	.byte	0x00, 0xf5, 0x21, 0x00


	//----- nvinfo : EIATTR_KPARAM_INFO
	.align		4
.L_257:
        /*00e8*/ 	.byte	0x04, 0x17
        /*00ea*/ 	.short	(.L_259 - .L_258)
.L_258:
        /*00ec*/ 	.word	0x00000000
        /*00f0*/ 	.short	0x0004
        /*00f2*/ 	.short	0x0020
        /*00f4*/ 	.byte	0x00, 0xf5, 0x21, 0x00


	//----- nvinfo : EIATTR_KPARAM_INFO
	.align		4
.L_259:
        /*00f8*/ 	.byte	0x04, 0x17
        /*00fa*/ 	.short	(.L_261 - .L_260)
.L_260:
        /*00fc*/ 	.word	0x00000000
        /*0100*/ 	.short	0x0003
        /*0102*/ 	.short	0x0018
        /*0104*/ 	.byte	0x00, 0xf5, 0x21, 0x00


	//----- nvinfo : EIATTR_KPARAM_INFO
	.align		4
.L_261:
        /*0108*/ 	.byte	0x04, 0x17
        /*010a*/ 	.short	(.L_263 - .L_262)
.L_262:
        /*010c*/ 	.word	0x00000000
        /*0110*/ 	.short	0x0002
        /*0112*/ 	.short	0x0010
        /*0114*/ 	.byte	0x00, 0xf5, 0x21, 0x00


	//----- nvinfo : EIATTR_KPARAM_INFO
	.align		4
.L_263:
        /*0118*/ 	.byte	0x04, 0x17
        /*011a*/ 	.short	(.L_265 - .L_264)
.L_264:
        /*011c*/ 	.word	0x00000000
        /*0120*/ 	.short	0x0001
        /*0122*/ 	.short	0x0008
        /*0124*/ 	.byte	0x00, 0xf5, 0x21, 0x00


	//----- nvinfo : EIATTR_KPARAM_INFO
	.align		4
.L_265:
        /*0128*/ 	.byte	0x04, 0x17
        /*012a*/ 	.short	(.L_267 - .L_266)
.L_266:
        /*012c*/ 	.word	0x00000000
        /*0130*/ 	.short	0x0000
        /*0132*/ 	.short	0x0000
        /*0134*/ 	.byte	0x00, 0xf5, 0x21, 0x00


	//----- nvinfo : EIATTR_SPARSE_MMA_MASK
	.align		4
.L_267:
        /*0138*/ 	.byte	0x03, 0x50
        /*013a*/ 	.short	0x0000


	//----- nvinfo : EIATTR_MAXREG_COUNT
	.align		4
        /*013c*/ 	.byte	0x03, 0x1b
        /*013e*/ 	.short	0x00ff


	//----- nvinfo : EIATTR_MERCURY_ISA_VERSION
	.align		4
        /*0140*/ 	.byte	0x03, 0x5f
        /*0142*/ 	.short	0x0101


	//----- nvinfo : EIATTR_VRC_CTA_INIT_COUNT
	.align		4
        /*0144*/ 	.byte	0x02, 0x4a
	.zero		1
	.zero		1


	//----- nvinfo : EIATTR_EXIT_INSTR_OFFSETS
	.align		4
        /*0148*/ 	.byte	0x04, 0x1c
        /*014a*/ 	.short	(.L_269 - .L_268)


	//   ....[0]....
.L_268:
        /*014c*/ 	.word	0x00000070


	//   ....[1]....
        /*0150*/ 	.word	0x00000110


	//----- nvinfo : EIATTR_CRS_STACK_SIZE
	.align		4
.L_269:
        /*0154*/ 	.byte	0x04, 0x1e
        /*0156*/ 	.short	(.L_271 - .L_270)
.L_270:
        /*0158*/ 	.word	0x00000000


	//----- nvinfo : EIATTR_CBANK_PARAM_SIZE
	.align		4
.L_271:
        /*015c*/ 	.byte	0x03, 0x19
        /*015e*/ 	.short	0x0078


	//----- nvinfo : EIATTR_PARAM_CBANK
	.align		4
        /*0160*/ 	.byte	0x04, 0x0a
        /*0162*/ 	.short	(.L_273 - .L_272)
	.align		4
.L_272:
        /*0164*/ 	.word	index@(.nv.constant0._Z14kernelgpuFbou2IdEvPT_S1_S1_S1_S1_S1_S1_S1_S1_S1_S0_iiiiiiii)
        /*0168*/ 	.short	0x0380
        /*016a*/ 	.short	0x0078


	//----- nvinfo : EIATTR_SW_WAR
	.align		4
.L_273:
        /*016c*/ 	.byte	0x04, 0x36
        /*016e*/ 	.short	(.L_275 - .L_274)
.L_274:
        /*0170*/ 	.word	0x00000008
.L_275:


//--------------------- .nv.info._Z14kernelgpuFbou1IdEvPT_S1_S1_S1_S1_S1_S1_S1_S1_S1_S0_iiiiiiii --------------------------
	.section	.nv.info._Z14kernelgpuFbou1IdEvPT_S1_S1_S1_S1_S1_S1_S1_S1_S1_S0_iiiiiiii,"",@"SHT_CUDA_INFO"
	.sectionflags	@""
	.align	4


	//----- nvinfo : EIATTR_CUDA_API_VERSION
	.align		4
        /*0000*/ 	.byte	0x04, 0x37
        /*0002*/ 	.short	(.L_277 - .L_276)
.L_276:
        /*0004*/ 	.word	0x00000082


	//----- nvinfo : EIATTR_KPARAM_INFO
	.align		4
.L_277:
        /*0008*/ 	.byte	0x04, 0x17
        /*000a*/ 	.short	(.L_279 - .L_278)
.L_278:
        /*000c*/ 	.word	0x00000000
        /*0010*/ 	.short	0x0012
        /*0012*/ 	.short	0x0074
        /*0014*/ 	.byte	0x00, 0xf0, 0x11, 0x00


	//----- nvinfo : EIATTR_KPARAM_INFO
	.align		4
.L_279:
        /*0018*/ 	.byte	0x04, 0x17
        /*001a*/ 	.short	(.L_281 - .L_280)
.L_280:
        /*001c*/ 	.word	0x00000000
        /*0020*/ 	.short	0x0011
        /*0022*/ 	.short	0x0070
        /*0024*/ 	.byte	0x00, 0xf0, 0x11, 0x00


	//----- nvinfo : EIATTR_KPARAM_INFO
	.align		4
.L_281:
        /*0028*/ 	.byte	0x04, 0x17
        /*002a*/ 	.short	(.L_283 - .L_282)
.L_282:
        /*002c*/ 	.word	0x00000000
        /*0030*/ 	.short	0x0010
        /*0032*/ 	.short	0x006c
        /*0034*/ 	.byte	0x00, 0xf0, 0x11, 0x00


	//----- nvinfo : EIATTR_KPARAM_INFO
	.align		4
.L_283:
        /*0038*/ 	.byte	0x04, 0x17
        /*003a*/ 	.short	(.L_285 - .L_284)
.L_284:
        /*003c*/ 	.word	0x00000000
        /*0040*/ 	.short	0x000f
        /*0042*/ 	.short	0x0068
        /*0044*/ 	.byte	0x00, 0xf0, 0x11, 0x00


	//----- nvinfo : EIATTR_KPARAM_INFO
	.align		4
.L_285:
        /*0048*/ 	.byte	0x04, 0x17
        /*004a*/ 	.short	(.L_287 - .L_286)
.L_286:
        /*004c*/ 	.word	0x00000000
        /*0050*/ 	.short	0x000e
        /*0052*/ 	.short	0x0064
        /*0054*/ 	.byte	0x00, 0xf0, 0x11, 0x00


	//----- nvinfo : EIATTR_KPARAM_INFO
	.align		4
.L_287:
        /*0058*/ 	.byte	0x04, 0x17
        /*005a*/ 	.short	(.L_289 - .L_288)
.L_288:
        /*005c*/ 	.word	0x00000000
        /*0060*/ 	.short	0x000d
        /*0062*/ 	.short	0x0060
        /*0064*/ 	.byte	0x00, 0xf0, 0x11, 0x00


	//----- nvinfo : EIATTR_KPARAM_INFO
	.align		4
.L_289:
        /*0068*/ 	.byte	0x04, 0x17
        /*006a*/ 	.short	(.L_291 - .L_290)
.L_290:
        /*006c*/ 	.word	0x00000000
        /*0070*/ 	.short	0x000c
        /*0072*/ 	.short	0x005c
        /*0074*/ 	.byte	0x00, 0xf0, 0x11, 0x00


	//----- nvinfo : EIATTR_KPARAM_INFO
	.align		4
.L_291:
        /*0078*/ 	.byte	0x04, 0x17
        /*007a*/ 	.short	(.L_293 - .L_292)
.L_292:
        /*007c*/ 	.word	0x00000000
        /*0080*/ 	.short	0x000b
        /*0082*/ 	.short	0x0058
        /*0084*/ 	.byte	0x00, 0xf0, 0x11, 0x00


	//----- nvinfo : EIATTR_KPARAM_INFO
	.align		4
.L_293:
        /*0088*/ 	.byte	0x04, 0x17
        /*008a*/ 	.short	(.L_295 - .L_294)
.L_294:
        /*008c*/ 	.word	0x00000000
        /*0090*/ 	.short	0x000a
        /*0092*/ 	.short	0x0050
        /*0094*/ 	.byte	0x00, 0xf0, 0x21, 0x00


	//----- nvinfo : EIATTR_KPARAM_INFO
	.align		4
.L_295:
        /*0098*/ 	.byte	0x04, 0x17
        /*009a*/ 	.short	(.L_297 - .L_296)
.L_296:
        /*009c*/ 	.word	0x00000000
        /*00a0*/ 	.short	0x0009
        /*00a2*/ 	.short	0x0048
        /*00a4*/ 	.byte	0x00, 0xf5, 0x21, 0x00


	//----- nvinfo : EIATTR_KPARAM_INFO
	.align		4
.L_297:
        /*00a8*/ 	.byte	0x04, 0x17
        /*00aa*/ 	.short	(.L_299 - .L_298)
.L_298:
        /*00ac*/ 	.word	0x00000000
        /*00b0*/ 	.short	0x0008
        /*00b2*/ 	.short	0x0040
        /*00b4*/ 	.byte	0x00, 0xf5, 0x21, 0x00


	//----- nvinfo : EIATTR_KPARAM_INFO
	.align		4
.L_299:
        /*00b8*/ 	.byte	0x04, 0x17
        /*00ba*/ 	.short	(.L_301 - .L_300)
.L_300:
        /*00bc*/ 	.word	0x00000000
        /*00c0*/ 	.short	0x0007
        /*00c2*/ 	.short	0x0038
        /*00c4*/ 	.byte	0x00, 0xf5, 0x21, 0x00


	//----- nvinfo : EIATTR_KPARAM_INFO
	.align		4
.L_301:
        /*00c8*/ 	.byte	0x04, 0x17
        /*00ca*/ 	.short	(.L_303 - .L_302)
.L_302:
        /*00cc*/ 	.word	0x00000000
        /*00d0*/ 	.short	0x0006
        /*00d2*/ 	.short	0x0030
        /*00d4*/ 	.byte	0x00, 0xf5, 0x21, 0x00


	//----- nvinfo : EIATTR_KPARAM_INFO
	.align		4
.L_303:
        /*00d8*/ 	.byte	0x04, 0x17
        /*00da*/ 	.short	(.L_305 - .L_304)
.L_304:
        /*00dc*/ 	.word	0x00000000
        /*00e0*/ 	.short	0x0005
        /*00e2*/ 	.short	0x0028
        /*00e4*/ 	.byte	0x00, 0xf5, 0x21, 0x00


	//----- nvinfo : EIATTR_KPARAM_INFO
	.align		4
.L_305:
        /*00e8*/ 	.byte	0x04, 0x17
        /*00ea*/ 	.short	(.L_307 - .L_306)
.L_306:
        /*00ec*/ 	.word	0x00000000
        /*00f0*/ 	.short	0x0004
        /*00f2*/ 	.short	0x0020
        /*00f4*/ 	.byte	0x00, 0xf5, 0x21, 0x00


	//----- nvinfo : EIATTR_KPARAM_INFO
	.align		4
.L_307:
        /*00f8*/ 	.byte	0x04, 0x17
        /*00fa*/ 	.short	(.L_309 - .L_308)
.L_308:
        /*00fc*/ 	.word	0x00000000
        /*0100*/ 	.short	0x0003
        /*0102*/ 	.short	0x0018
        /*0104*/ 	.byte	0x00, 0xf5, 0x21, 0x00


	//----- nvinfo : EIATTR_KPARAM_INFO
	.align		4
.L_309:
        /*0108*/ 	.byte	0x04, 0x17
        /*010a*/ 	.short	(.L_311 - .L_310)
.L_310:
        /*010c*/ 	.word	0x00000000
        /*0110*/ 	.short	0x0002
        /*0112*/ 	.short	0x0010
        /*0114*/ 	.byte	0x00, 0xf5, 0x21, 0x00


	//----- nvinfo : EIATTR_KPARAM_INFO
	.align		4
.L_311:
        /*0118*/ 	.byte	0x04, 0x17
        /*011a*/ 	.short	(.L_313 - .L_312)
.L_312:
        /*011c*/ 	.word	0x00000000
        /*0120*/ 	.short	0x0001
        /*0122*/ 	.short	0x0008
        /*0124*/ 	.byte	0x00, 0xf5, 0x21, 0x00


	//----- nvinfo : EIATTR_KPARAM_INFO
	.align		4
.L_313:
        /*0128*/ 	.byte	0x04, 0x17
        /*012a*/ 	.short	(.L_315 - .L_314)
.L_314:
        /*012c*/ 	.word	0x00000000
        /*0130*/ 	.short	0x0000
        /*0132*/ 	.short	0x0000
        /*0134*/ 	.byte	0x00, 0xf5, 0x21, 0x00


	//----- nvinfo : EIATTR_SPARSE_MMA_MASK
	.align		4
.L_315:
        /*0138*/ 	.byte	0x03, 0x50
        /*013a*/ 	.short	0x0000


	//----- nvinfo : EIATTR_MAXREG_COUNT
	.align		4
        /*013c*/ 	.byte	0x03, 0x1b
        /*013e*/ 	.short	0x00ff


	//----- nvinfo : EIATTR_MERCURY_ISA_VERSION
	.align		4
        /*0140*/ 	.byte	0x03, 0x5f
        /*0142*/ 	.short	0x0101


	//----- nvinfo : EIATTR_VRC_CTA_INIT_COUNT
	.align		4
        /*0144*/ 	.byte	0x02, 0x4a
	.zero		1
	.zero		1


	//----- nvinfo : EIATTR_EXIT_INSTR_OFFSETS
	.align		4
        /*0148*/ 	.byte	0x04, 0x1c
        /*014a*/ 	.short	(.L_317 - .L_316)


	//   ....[0]....
.L_316:
        /*014c*/ 	.word	0x00000070


	//   ....[1]....
        /*0150*/ 	.word	0x00000270


	//----- nvinfo : EIATTR_CRS_STACK_SIZE
	.align		4
.L_317:
        /*0154*/ 	.byte	0x04, 0x1e
        /*0156*/ 	.short	(.L_319 - .L_318)
.L_318:
        /*0158*/ 	.word	0x00000000


	//----- nvinfo : EIATTR_CBANK_PARAM_SIZE
	.align		4
.L_319:
        /*015c*/ 	.byte	0x03, 0x19
        /*015e*/ 	.short	0x0078


	//----- nvinfo : EIATTR_PARAM_CBANK
	.align		4
        /*0160*/ 	.byte	0x04, 0x0a
        /*0162*/ 	.short	(.L_321 - .L_320)
	.align		4
.L_320:
        /*0164*/ 	.word	index@(.nv.constant0._Z14kernelgpuFbou1IdEvPT_S1_S1_S1_S1_S1_S1_S1_S1_S1_S0_iiiiiiii)
        /*0168*/ 	.short	0x0380
        /*016a*/ 	.short	0x0078


	//----- nvinfo : EIATTR_SW_WAR
	.align		4
.L_321:
        /*016c*/ 	.byte	0x04, 0x36
        /*016e*/ 	.short	(.L_323 - .L_322)
.L_322:
        /*0170*/ 	.word	0x00000008
.L_323:


//--------------------- .nv.callgraph             --------------------------
	.section	.nv.callgraph,"",@"SHT_CUDA_CALLGRAPH"
	.align	4
	.sectionentsize	8
	.align		4
        /*0000*/ 	.word	0x00000000
	.align		4
        /*0004*/ 	.word	0xffffffff
	.align		4
        /*0008*/ 	.word	0x00000000
	.align		4
        /*000c*/ 	.word	0xfffffffe
	.align		4
        /*0010*/ 	.word	0x00000000
	.align		4
        /*0014*/ 	.word	0xfffffffd
	.align		4
        /*0018*/ 	.word	0x00000000
	.align		4
        /*001c*/ 	.word	0xfffffffc


//--------------------- .text._Z14kernelgpuFbou3IfEvPT_S1_S1_S1_S1_S1_S1_S1_S1_S1_S0_iiiiiiii --------------------------
	.section	.text._Z14kernelgpuFbou3IfEvPT_S1_S1_S1_S1_S1_S1_S1_S1_S1_S0_iiiiiiii,"ax",@progbits
	.align	128
        .global         _Z14kernelgpuFbou3IfEvPT_S1_S1_S1_S1_S1_S1_S1_S1_S1_S0_iiiiiiii
        .type           _Z14kernelgpuFbou3IfEvPT_S1_S1_S1_S1_S1_S1_S1_S1_S1_S0_iiiiiiii,@function
        .size           _Z14kernelgpuFbou3IfEvPT_S1_S1_S1_S1_S1_S1_S1_S1_S1_S0_iiiiiiii,(.L_x_12 - _Z14kernelgpuFbou3IfEvPT_S1_S1_S1_S1_S1_S1_S1_S1_S1_S0_iiiiiiii)
        .other          _Z14kernelgpuFbou3IfEvPT_S1_S1_S1_S1_S1_S1_S1_S1_S1_S0_iiiiiiii,@"STO_CUDA_ENTRY STV_DEFAULT"
_Z14kernelgpuFbou3IfEvPT_S1_S1_S1_S1_S1_S1_S1_S1_S1_S0_iiiiiiii:
.text._Z14kernelgpuFbou3IfEvPT_S1_S1_S1_S1_S1_S1_S1_S1_S1_S0_iiiiiiii:
[----:B------:R-:W-:Y:S01]  /*0000*/  LDC R1, c[0x0][0x37c] ;  /* 0x0000df00ff017b82 */ /* 0x000fe20000000800 */
[----:B------:R-:W0:Y:S07]  /*0010*/  S2R R5, SR_TID.X ;  /* 0x0000000000057919 */ /* 0x000e2e0000002100 */
[----:B------:R-:W0:Y:S08]  /*0020*/  S2UR UR4, SR_CTAID.X ;  /* 0x00000000000479c3 */ /* 0x000e300000002500 */
[----:B------:R-:W0:Y:S08]  /*0030*/  LDC R4, c[0x0][0x360] ;  /* 0x0000d800ff047b82 */ /* 0x000e300000000800 */
[----:B------:R-:W1:Y:S01]  /*0040*/  LDC R0, c[0x0][0x3d8] ;  /* 0x0000f600ff007b82 */ /* 0x000e620000000800 */
[----:B0-----:R-:W-:-:S05]  /*0050*/  IMAD R5, R4, UR4, R5 ;  /* 0x0000000404057c24 */ /* 0x001fca000f8e0205 */
[----:B-1----:R-:W-:-:S13]  /*0060*/  ISETP.GE.AND P0, PT, R5, R0, PT ;  /* 0x000000000500720c */ /* 0x002fda0003f06270 */
[----:B------:R-:W-:Y:S05]  /*0070*/  @P0 EXIT ;  /* 0x000000000000094d */ /* 0x000fea0003800000 */
[----:B------:R-:W0:Y:S01]  /*0080*/  LDC.64 R2, c[0x0][0x3b8] ;  /* 0x0000ee00ff027b82 */ /* 0x000e220000000a00 */
[----:B------:R-:W1:Y:S01]  /*0090*/  LDCU UR4, c[0x0][0x370] ;  /* 0x00006e00ff0477ac */ /* 0x000e620008000800 */
[----:B------:R-:W2:Y:S01]  /*00a0*/  LDCU.64 UR6, c[0x0][0x358] ;  /* 0x00006b00ff0677ac */ /* 0x000ea20008000a00 */
[----:B-1----:R-:W-:-:S07]  /*00b0*/  IMAD R4, R4, UR4, RZ ;  /* 0x0000000404047c24 */ /* 0x002fce000f8e02ff */
.L_x_0:
[----:B-1----:R-:W1:Y:S01]  /*00c0*/  LDC.64 R6, c[0x0][0x390] ;  /* 0x0000e400ff067b82 */ /* 0x002e620000000a00 */
[----:B0-2---:R-:W2:Y:S07]  /*00d0*/  LDG.E R20, desc[UR6][R2.64] ;  /* 0x0000000602147981 */ /* 0x005eae000c1e1900 */
[----:B------:R-:W0:Y:S08]  /*00e0*/  LDC.64 R16, c[0x0][0x3b0] ;  /* 0x0000ec00ff107b82 */ /* 0x000e300000000a00 */
[----:B------:R-:W3:Y:S01]  /*00f0*/  LDC.64 R10, c[0x0][0x388] ;  /* 0x0000e200ff0a7b82 */ /* 0x000ee20000000a00 */
[----:B-1----:R-:W-:-:S07]  /*0100*/  IMAD.WIDE R6, R5, 0x4, R6 ;  /* 0x0000000405067825 */ /* 0x002fce00078e0206 */
[----:B------:R-:W1:Y:S01]  /*0110*/  LDC.64 R8, c[0x0][0x380] ;  /* 0x0000e000ff087b82 */ /* 0x000e620000000a00 */
[C---:B------:R-:W-:Y:S02]  /*0120*/  IMAD.WIDE R12, R0.reuse, 0x4, R6 ;  /* 0x00000004000c7825 */ /* 0x040fe400078e0206 */
[----:B------:R-:W2:Y:S02]  /*0130*/  LDG.E R7, desc[UR6][R6.64] ;  /* 0x0000000606077981 */ /* 0x000ea4000c1e1900 */
[C---:B0-----:R-:W-:Y:S02]  /*0140*/  IMAD.WIDE R16, R5.reuse, 0x4, R16 ;  /* 0x0000000405107825 */ /* 0x041fe400078e0210 */
[----:B------:R-:W4:Y:S02]  /*0150*/  LDG.E R21, desc[UR6][R12.64] ;  /* 0x000000060c157981 */ /* 0x000f24000c1e1900 */
[----:B---3--:R-:W-:Y:S02]  /*0160*/  IMAD.WIDE R10, R5, 0x4, R10 ;  /* 0x00000004050a7825 */ /* 0x008fe400078e020a */
[----:B------:R-:W4:Y:S02]  /*0170*/  LDG.E R22, desc[UR6][R16.64] ;  /* 0x0000000610167981 */ /* 0x000f24000c1e1900 */
[----:B------:R-:W-:-:S02]  /*0180*/  IMAD.WIDE R14, R0, 0x4, R12 ;  /* 0x00000004000e7825 */ /* 0x000fc400078e020c */
[----:B------:R-:W3:Y:S02]  /*0190*/  LDG.E R10, desc[UR6][R10.64] ;  /* 0x000000060a0a7981 */ /* 0x000ee4000c1e1900 */
[----:B------:R-:W-:Y:S02]  /*01a0*/  IMAD.WIDE R18, R0, 0x4, R16 ;  /* 0x0000000400127825 */ /* 0x000fe400078e0210 */
[----:B------:R-:W5:Y:S04]  /*01b0*/  LDG.E R14, desc[UR6][R14.64] ;  /* 0x000000060e0e7981 */ /* 0x000f68000c1e1900 */
[----:B------:R-:W5:Y:S01]  /*01c0*/  LDG.E R19, desc[UR6][R18.64] ;  /* 0x0000000612137981 */ /* 0x000f62000c1e1900 */
[----:B-1----:R-:W-:Y:S01]  /*01d0*/  IMAD.WIDE R8, R5, 0x4, R8 ;  /* 0x0000000405087825 */ /* 0x002fe200078e0208 */
[----:B------:R-:W-:-:S04]  /*01e0*/  IADD3 R5, PT, PT, R4, R5, RZ ;  /* 0x0000000504057210 */ /* 0x000fc80007ffe0ff */
[----:B------:R-:W-:Y:S01]  /*01f0*/  ISETP.GE.AND P0, PT, R5, R0, PT ;  /* 0x000000000500720c */ /* 0x000fe20003f06270 */
[----:B----4-:R-:W-:-:S04]  /*0200*/  FMUL R21, R21, R22 ;  /* 0x0000001615157220 */ /* 0x010fc80000400000 */
[----:B---3--:R-:W-:-:S04]  /*0210*/  FMUL R21, R10, R21 ;  /* 0x000000150a157220 */ /* 0x008fc80000400000 */
[----:B--2---:R-:W-:Y:S01]  /*0220*/  FFMA R21, R20, R7, R21 ;  /* 0x0000000714157223 */ /* 0x004fe20000000015 */
[----:B-----5:R-:W-:-:S04]  /*0230*/  FMUL R12, R14, R19 ;  /* 0x000000130e0c7220 */ /* 0x020fc80000400000 */
[----:B------:R-:W-:-:S05]  /*0240*/  FFMA R21, R10, R12, R21 ;  /* 0x0000000c0a157223 */ /* 0x000fca0000000015 */
[----:B------:R1:W-:Y:S01]  /*0250*/  STG.E desc[UR6][R8.64], R21 ;  /* 0x0000001508007986 */ /* 0x0003e2000c101906 */
[----:B------:R-:W-:Y:S05]  /*0260*/  @!P0 BRA `(.L_x_0) ;  /* 0xfffffffc00948947 */ /* 0x000fea000383ffff */
[----:B------:R-:W-:Y:S05]  /*0270*/  EXIT ;  /* 0x000000000000794d */ /* 0x000fea0003800000 */
.L_x_1:
[----:B------:R-:W-:-:S00]  /*0280*/  BRA `(.L_x_1) ;  /* 0xfffffffc00fc7947 */ /* 0x000fc0000383ffff */
[----:B------:R-:W-:-:S00]  /*0290*/  NOP ;  /* 0x0000000000007918 */ /* 0x000fc00000000000 */
        /* <DEDUP_REMOVED lines=14> */
.L_x_12:


//--------------------- .text._Z14kernelgpuFbou2IfEvPT_S1_S1_S1_S1_S1_S1_S1_S1_S1_S0_iiiiiiii --------------------------
	.section	.text._Z14kernelgpuFbou2IfEvPT_S1_S1_S1_S1_S1_S1_S1_S1_S1_S0_iiiiiiii,"ax",@progbits
	.align	128
        .global         _Z14kernelgpuFbou2IfEvPT_S1_S1_S1_S1_S1_S1_S1_S1_S1_S0_iiiiiiii
        .type           _Z14kernelgpuFbou2IfEvPT_S1_S1_S1_S1_S1_S1_S1_S1_S1_S0_iiiiiiii,@function
        .size           _Z14kernelgpuFbou2IfEvPT_S1_S1_S1_S1_S1_S1_S1_S1_S1_S0_iiiiiiii,(.L_x_13 - _Z14kernelgpuFbou2IfEvPT_S1_S1_S1_S1_S1_S1_S1_S1_S1_S0_iiiiiiii)
        .other          _Z14kernelgpuFbou2IfEvPT_S1_S1_S1_S1_S1_S1_S1_S1_S1_S0_iiiiiiii,@"STO_CUDA_ENTRY STV_DEFAULT"
_Z14kernelgpuFbou2IfEvPT_S1_S1_S1_S1_S1_S1_S1_S1_S1_S0_iiiiiiii:
.text._Z14kernelgpuFbou2IfEvPT_S1_S1_S1_S1_S1_S1_S1_S1_S1_S0_iiiiiiii:
[----:B------:R-:W-:Y:S01]  /*0000*/  LDC R1, c[0x0][0x37c] ;  /* 0x0000df00ff017b82 */ /* 0x000fe20000000800 */
[----:B------:R-:W0:Y:S07]  /*0010*/  S2R R0, SR_TID.X ;  /* 0x0000000000007919 */ /* 0x000e2e0000002100 */
[----:B------:R-:W0:Y:S01]  /*0020*/  S2UR UR4, SR_CTAID.X ;  /* 0x00000000000479c3 */ /* 0x000e220000002500 */
[----:B------:R-:W1:Y:S07]  /*0030*/  LDCU UR5, c[0x0][0x3d8] ;  /* 0x00007b00ff0577ac */ /* 0x000e6e0008000800 */
[----:B------:R-:W0:Y:S02]  /*0040*/  LDC R7, c[0x0][0x360] ;  /* 0x0000d800ff077b82 */ /* 0x000e240000000800 */
[----:B0-----:R-:W-:-:S05]  /*0050*/  IMAD R0, R7, UR4, R0 ;  /* 0x0000000407007c24 */ /* 0x001fca000f8e0200 */
[----:B-1----:R-:W-:-:S13]  /*0060*/  ISETP.GE.AND P0, PT, R0, UR5, PT ;  /* 0x0000000500007c0c */ /* 0x002fda000bf06270 */
[----:B------:R-:W-:Y:S05]  /*0070*/  @P0 EXIT ;  /* 0x000000000000094d */ /* 0x000fea0003800000 */
[----:B------:R-:W0:Y:S01]  /*0080*/  LDC.64 R4, c[0x0][0x380] ;  /* 0x0000e000ff047b82 */ /* 0x000e220000000a00 */
[----:B------:R-:W1:Y:S01]  /*0090*/  LDCU UR4, c[0x0][0x370] ;  /* 0x00006e00ff0477ac */ /* 0x000e620008000800 */
[----:B------:R-:W2:Y:S01]  /*00a0*/  LDCU.64 UR6, c[0x0][0x358] ;  /* 0x00006b00ff0677ac */ /* 0x000ea20008000a00 */
[----:B-1----:R-:W-:-:S07]  /*00b0*/  IMAD R7, R7, UR4, RZ ;  /* 0x0000000407077c24 */ /* 0x002fce000f8e02ff */
.L_x_2:
[----:B0-----:R-:W-:Y:S01]  /*00c0*/  IMAD.WIDE R2, R0, 0x4, R4 ;  /* 0x0000000400027825 */ /* 0x001fe200078e0204 */
[----:B------:R-:W-:-:S04]  /*00d0*/  IADD3 R0, PT, PT, R7, R0, RZ ;  /* 0x0000000007007210 */ /* 0x000fc80007ffe0ff */
[----:B--2---:R1:W-:Y:S01]  /*00e0*/  STG.E desc[UR6][R2.64], RZ ;  /* 0x000000ff02007986 */ /* 0x0043e2000c101906 */
[----:B------:R-:W-:-:S13]  /*00f0*/  ISETP.GE.AND P0, PT, R0, UR5, PT ;  /* 0x0000000500007c0c */ /* 0x000fda000bf06270 */
[----:B-1----:R-:W-:Y:S05]  /*0100*/  @!P0 BRA `(.L_x_2) ;  /* 0xfffffffc00ec8947 */ /* 0x002fea000383ffff */
[----:B------:R-:W-:Y:S05]  /*0110*/  EXIT ;  /* 0x000000000000794d */ /* 0x000fea0003800000 */
.L_x_3:
        /* <DEDUP_REMOVED lines=14> */
.L_x_13:


//--------------------- .text._Z14kernelgpuFbou1IfEvPT_S1_S1_S1_S1_S1_S1_S1_S1_S1_S0_iiiiiiii --------------------------
	.section	.text._Z14kernelgpuFbou1IfEvPT_S1_S1_S1_S1_S1_S1_S1_S1_S1_S0_iiiiiiii,"ax",@progbits
	.align	128
        .global         _Z14kernelgpuFbou1IfEvPT_S1_S1_S1_S1_S1_S1_S1_S1_S1_S0_iiiiiiii
        .type           _Z14kernelgpuFbou1IfEvPT_S1_S1_S1_S1_S1_S1_S1_S1_S1_S0_iiiiiiii,@function
        .size           _Z14kernelgpuFbou1IfEvPT_S1_S1_S1_S1_S1_S1_S1_S1_S1_S0_iiiiiiii,(.L_x_14 - _Z14kernelgpuFbou1IfEvPT_S1_S1_S1_S1_S1_S1_S1_S1_S1_S0_iiiiiiii)
        .other          _Z14kernelgpuFbou1IfEvPT_S1_S1_S1_S1_S1_S1_S1_S1_S1_S0_iiiiiiii,@"STO_CUDA_ENTRY STV_DEFAULT"
_Z14kernelgpuFbou1IfEvPT_S1_S1_S1_S1_S1_S1_S1_S1_S1_S0_iiiiiiii:
.text._Z14kernelgpuFbou1IfEvPT_S1_S1_S1_S1_S1_S1_S1_S1_S1_S0_iiiiiiii:
        /* <DEDUP_REMOVED lines=12> */
.L_x_4:
        /* <DEDUP_REMOVED lines=28> */
.L_x_5:
        /* <DEDUP_REMOVED lines=16> */
.L_x_14:


//--------------------- .text._Z14kernelgpuFbou3IdEvPT_S1_S1_S1_S1_S1_S1_S1_S1_S1_S0_iiiiiiii --------------------------
	.section	.text._Z14kernelgpuFbou3IdEvPT_S1_S1_S1_S1_S1_S1_S1_S1_S1_S0_iiiiiiii,"ax",@progbits
	.align	128
        .global         _Z14kernelgpuFbou3IdEvPT_S1_S1_S1_S1_S1_S1_S1_S1_S1_S0_iiiiiiii
        .type           _Z14kernelgpuFbou3IdEvPT_S1_S1_S1_S1_S1_S1_S1_S1_S1_S0_iiiiiiii,@function
        .size           _Z14kernelgpuFbou3IdEvPT_S1_S1_S1_S1_S1_S1_S1_S1_S1_S0_iiiiiiii,(.L_x_15 - _Z14kernelgpuFbou3IdEvPT_S1_S1_S1_S1_S1_S1_S1_S1_S1_S0_iiiiiiii)
        .other          _Z14kernelgpuFbou3IdEvPT_S1_S1_S1_S1_S1_S1_S1_S1_S1_S0_iiiiiiii,@"STO_CUDA_ENTRY STV_DEFAULT"
_Z14kernelgpuFbou3IdEvPT_S1_S1_S1_S1_S1_S1_S1_S1_S1_S0_iiiiiiii:
.text._Z14kernelgpuFbou3IdEvPT_S1_S1_S1_S1_S1_S1_S1_S1_S1_S0_iiiiiiii:
        /* <DEDUP_REMOVED lines=12> */
.L_x_6:
[----:B------:R-:W1:Y:S01]  /*00c0*/  LDC.64 R12, c[0x0][0x390] ;  /* 0x0000e400ff0c7b82 */ /* 0x000e620000000a00 */
[----:B0-2---:R-:W2:Y:S07]  /*00d0*/  LDG.E.64 R14, desc[UR6][R2.64] ;  /* 0x00000006020e7981 */ /* 0x005eae000c1e1b00 */
[----:B------:R-:W0:Y:S08]  /*00e0*/  LDC.64 R22, c[0x0][0x3b0] ;  /* 0x0000ec00ff167b82 */ /* 0x000e300000000a00 */
[----:B------:R-:W3:Y:S01]  /*00f0*/  LDC.64 R4, c[0x0][0x388] ;  /* 0x0000e200ff047b82 */ /* 0x000ee20000000a00 */
[----:B-1----:R-:W-:-:S04]  /*0100*/  IMAD.WIDE R12, R11, 0x8, R12 ;  /* 0x000000080b0c7825 */ /* 0x002fc800078e020c */
[----:B------:R-:W-:Y:S02]  /*0110*/  IMAD.WIDE R20, R0, 0x8, R12 ;  /* 0x0000000800147825 */ /* 0x000fe400078e020c */
[----:B------:R-:W2:Y:S02]  /*0120*/  LDG.E.64 R12, desc[UR6][R12.64] ;  /* 0x000000060c0c7981 */ /* 0x000ea4000c1e1b00 */
[C---:B0-----:R-:W-:Y:S02]  /*0130*/  IMAD.WIDE R22, R11.reuse, 0x8, R22 ;  /* 0x000000080b167825 */ /* 0x041fe400078e0216 */
[----:B------:R-:W4:Y:S04]  /*0140*/  LDG.E.64 R8, desc[UR6][R20.64] ;  /* 0x0000000614087981 */ /* 0x000f28000c1e1b00 */
[----:B------:R-:W4:Y:S01]  /*0150*/  LDG.E.64 R6, desc[UR6][R22.64] ;  /* 0x0000000616067981 */ /* 0x000f22000c1e1b00 */
[----:B---3--:R-:W-:-:S04]  /*0160*/  IMAD.WIDE R4, R11, 0x8, R4 ;  /* 0x000000080b047825 */ /* 0x008fc800078e0204 */
[C---:B------:R-:W-:Y:S02]  /*0170*/  IMAD.WIDE R16, R0.reuse, 0x8, R22 ;  /* 0x0000000800107825 */ /* 0x040fe400078e0216 */
[----:B------:R-:W3:Y:S02]  /*0180*/  LDG.E.64 R4, desc[UR6][R4.64] ;  /* 0x0000000604047981 */ /* 0x000ee4000c1e1b00 */
[----:B------:R-:W-:Y:S02]  /*0190*/  IMAD.WIDE R18, R0, 0x8, R20 ;  /* 0x0000000800127825 */ /* 0x000fe400078e0214 */
[----:B------:R-:W5:Y:S04]  /*01a0*/  LDG.E.64 R16, desc[UR6][R16.64] ;  /* 0x0000000610107981 */ /* 0x000f68000c1e1b00 */
[----:B------:R-:W5:Y:S01]  /*01b0*/  LDG.E.64 R18, desc[UR6][R18.64] ;  /* 0x0000000612127981 */ /* 0x000f62000c1e1b00 */
[----:B----4-:R-:W-:Y:S01]  /*01c0*/  DMUL R8, R8, R6 ;  /* 0x0000000608087228 */ /* 0x010fe20000000000 */
[----:B------:R-:W0:Y:S07]  /*01d0*/  LDC.64 R6, c[0x0][0x380] ;  /* 0x0000e000ff067b82 */ /* 0x000e2e0000000a00 */
[----:B---3--:R-:W-:-:S02]  /*01e0*/  DMUL R8, R4, R8 ;  /* 0x0000000804087228 */ /* 0x008fc40000000000 */
[----:B-----5:R-:W-:-:S06]  /*01f0*/  DMUL R20, R18, R16 ;  /* 0x0000001012147228 */ /* 0x020fcc0000000000 */
[----:B--2---:R-:W-:-:S08]  /*0200*/  DFMA R8, R14, R12, R8 ;  /* 0x0000000c0e08722b */ /* 0x004fd00000000008 */
[----:B------:R-:W-:Y:S01]  /*0210*/  DFMA R8, R4, R20, R8 ;  /* 0x000000140408722b */ /* 0x000fe20000000008 */
[----:B0-----:R-:W-:Y:S01]  /*0220*/  IMAD.WIDE R6, R11, 0x8, R6 ;  /* 0x000000080b067825 */ /* 0x001fe200078e0206 */
[----:B------:R-:W-:-:S05]  /*0230*/  IADD3 R11, PT, PT, R10, R11, RZ ;  /* 0x0000000b0a0b7210 */ /* 0x000fca0007ffe0ff */
[----:B------:R1:W-:Y:S01]  /*0240*/  STG.E.64 desc[UR6][R6.64], R8 ;  /* 0x0000000806007986 */ /* 0x0003e2000c101b06 */
[----:B------:R-:W-:-:S13]  /*0250*/  ISETP.GE.AND P0, PT, R11, R0, PT ;  /* 0x000000000b00720c */ /* 0x000fda0003f06270 */
[----:B-1----:R-:W-:Y:S05]  /*0260*/  @!P0 BRA `(.L_x_6) ;  /* 0xfffffffc00948947 */ /* 0x002fea000383ffff */
[----:B------:R-:W-:Y:S05]  /*0270*/  EXIT ;  /* 0x000000000000794d */ /* 0x000fea0003800000 */
.L_x_7:
        /* <DEDUP_REMOVED lines=16> */
.L_x_15:


//--------------------- .text._Z14kernelgpuFbou2IdEvPT_S1_S1_S1_S1_S1_S1_S1_S1_S1_S0_iiiiiiii --------------------------
	.section	.text._Z14kernelgpuFbou2IdEvPT_S1_S1_S1_S1_S1_S1_S1_S1_S1_S0_iiiiiiii,"ax",@progbits
	.align	128
        .global         _Z14kernelgpuFbou2IdEvPT_S1_S1_S1_S1_S1_S1_S1_S1_S1_S0_iiiiiiii
        .type           _Z14kernelgpuFbou2IdEvPT_S1_S1_S1_S1_S1_S1_S1_S1_S1_S0_iiiiiiii,@function
        .size           _Z14kernelgpuFbou2IdEvPT_S1_S1_S1_S1_S1_S1_S1_S1_S1_S0_iiiiiiii,(.L_x_16 - _Z14kernelgpuFbou2IdEvPT_S1_S1_S1_S1_S1_S1_S1_S1_S1_S0_iiiiiiii)
        .other          _Z14kernelgpuFbou2IdEvPT_S1_S1_S1_S1_S1_S1_S1_S1_S1_S0_iiiiiiii,@"STO_CUDA_ENTRY STV_DEFAULT"
_Z14kernelgpuFbou2IdEvPT_S1_S1_S1_S1_S1_S1_S1_S1_S1_S0_iiiiiiii:
.text._Z14kernelgpuFbou2IdEvPT_S1_S1_S1_S1_S1_S1_S1_S1_S1_S0_iiiiiiii:
        /* <DEDUP_REMOVED lines=12> */
.L_x_8:
[----:B0-----:R-:W-:Y:S01]  /*00c0*/  IMAD.WIDE R2, R0, 0x8, R4 ;  /* 0x0000000800027825 */ /* 0x001fe200078e0204 */
[----:B------:R-:W-:-:S04]  /*00d0*/  IADD3 R0, PT, PT, R7, R0, RZ ;  /* 0x0000000007007210 */ /* 0x000fc80007ffe0ff */
[----:B--2---:R1:W-:Y:S01]  /*00e0*/  STG.E.64 desc[UR6][R2.64], RZ ;  /* 0x000000ff02007986 */ /* 0x0043e2000c101b06 */
[----:B------:R-:W-:-:S13]  /*00f0*/  ISETP.GE.AND P0, PT, R0, UR5, PT ;  /* 0x0000000500007c0c */ /* 0x000fda000bf06270 */
[----:B-1----:R-:W-:Y:S05]  /*0100*/  @!P0 BRA `(.L_x_8) ;  /* 0xfffffffc00ec8947 */ /* 0x002fea000383ffff */
[----:B------:R-:W-:Y:S05]  /*0110*/  EXIT ;  /* 0x000000000000794d */ /* 0x000fea0003800000 */
.L_x_9:
        /* <DEDUP_REMOVED lines=14> */
.L_x_16:


//--------------------- .text._Z14kernelgpuFbou1IdEvPT_S1_S1_S1_S1_S1_S1_S1_S1_S1_S0_iiiiiiii --------------------------
	.section	.text._Z14kernelgpuFbou1IdEvPT_S1_S1_S1_S1_S1_S1_S1_S1_S1_S0_iiiiiiii,"ax",@progbits
	.align	128
        .global         _Z14kernelgpuFbou1IdEvPT_S1_S1_S1_S1_S1_S1_S1_S1_S1_S0_iiiiiiii
        .type           _Z14kernelgpuFbou1IdEvPT_S1_S1_S1_S1_S1_S1_S1_S1_S1_S0_iiiiiiii,@function
        .size           _Z14kernelgpuFbou1IdEvPT_S1_S1_S1_S1_S1_S1_S1_S1_S1_S0_iiiiiiii,(.L_x_17 - _Z14kernelgpuFbou1IdEvPT_S1_S1_S1_S1_S1_S1_S1_S1_S1_S0_iiiiiiii)
        .other          _Z14kernelgpuFbou1IdEvPT_S1_S1_S1_S1_S1_S1_S1_S1_S1_S0_iiiiiiii,@"STO_CUDA_ENTRY STV_DEFAULT"
_Z14kernelgpuFbou1IdEvPT_S1_S1_S1_S1_S1_S1_S1_S1_S1_S0_iiiiiiii:
.text._Z14kernelgpuFbou1IdEvPT_S1_S1_S1_S1_S1_S1_S1_S1_S1_S0_iiiiiiii:
        /* <DEDUP_REMOVED lines=12> */
.L_x_10:
        /* <DEDUP_REMOVED lines=28> */
.L_x_11:
        /* <DEDUP_REMOVED lines=16> */
.L_x_17:


//--------------------- .nv.shared.reserved.0     --------------------------
	.section	.nv.shared.reserved.0,"aw",@nobits
	.weak		__nv_reservedSMEM_offset_0_alias
	.size		__nv_reservedSMEM_offset_0_alias, 0, 64
	.other		__nv_reservedSMEM_offset_0_alias,@"STO_CUDA_RESERVED_SHARED STV_DEFAULT"
__nv_reservedSMEM_offset_0_alias:
	.zero		0
	.zero		64


//--------------------- .nv.constant0._Z14kernelgpuFbou3IfEvPT_S1_S1_S1_S1_S1_S1_S1_S1_S1_S0_iiiiiiii --------------------------
	.section	.nv.constant0._Z14kernelgpuFbou3IfEvPT_S1_S1_S1_S1_S1_S1_S1_S1_S1_S0_iiiiiiii,"a",@progbits
	.sectionflags	@""
	.align	4
.nv.constant0._Z14kernelgpuFbou3IfEvPT_S1_S1_S1_S1_S1_S1_S1_S1_S1_S0_iiiiiiii:
	.zero		1012


//--------------------- .nv.constant0._Z14kernelgpuFbou2IfEvPT_S1_S1_S1_S1_S1_S1_S1_S1_S1_S0_iiiiiiii --------------------------
	.section	.nv.constant0._Z14kernelgpuFbou2IfEvPT_S1_S1_S1_S1_S1_S1_S1_S1_S1_S0_iiiiiiii,"a",@progbits
	.sectionflags	@""
	.align	4
.nv.constant0._Z14kernelgpuFbou2IfEvPT_S1_S1_S1_S1_S1_S1_S1_S1_S1_S0_iiiiiiii:
	.zero		1012


//--------------------- .nv.constant0._Z14kernelgpuFbou1IfEvPT_S1_S1_S1_S1_S1_S1_S1_S1_S1_S0_iiiiiiii --------------------------
	.section	.nv.constant0._Z14kernelgpuFbou1IfEvPT_S1_S1_S1_S1_S1_S1_S1_S1_S1_S0_iiiiiiii,"a",@progbits
	.sectionflags	@""
	.align	4
.nv.constant0._Z14kernelgpuFbou1IfEvPT_S1_S1_S1_S1_S1_S1_S1_S1_S1_S0_iiiiiiii:
	.zero		1012


//--------------------- .nv.constant0._Z14kernelgpuFbou3IdEvPT_S1_S1_S1_S1_S1_S1_S1_S1_S1_S0_iiiiiiii --------------------------
	.section	.nv.constant0._Z14kernelgpuFbou3IdEvPT_S1_S1_S1_S1_S1_S1_S1_S1_S1_S0_iiiiiiii,"a",@progbits
	.sectionflags	@""
	.align	4
.nv.constant0._Z14kernelgpuFbou3IdEvPT_S1_S1_S1_S1_S1_S1_S1_S1_S1_S0_iiiiiiii:
	.zero		1016


//--------------------- .nv.constant0._Z14kernelgpuFbou2IdEvPT_S1_S1_S1_S1_S1_S1_S1_S1_S1_S0_iiiiiiii --------------------------
	.section	.nv.constant0._Z14kernelgpuFbou2IdEvPT_S1_S1_S1_S1_S1_S1_S1_S1_S1_S0_iiiiiiii,"a",@progbits
	.sectionflags	@""
	.align	4
.nv.constant0._Z14kernelgpuFbou2IdEvPT_S1_S1_S1_S1_S1_S1_S1_S1_S1_S0_iiiiiiii:
	.zero		1016


//--------------------- .nv.constant0._Z14kernelgpuFbou1IdEvPT_S1_S1_S1_S1_S1_S1_S1_S1_S1_S0_iiiiiiii --------------------------
	.section	.nv.constant0._Z14kernelgpuFbou1IdEvPT_S1_S1_S1_S1_S1_S1_S1_S1_S1_S0_iiiiiiii,"a",@progbits
	.sectionflags	@""
	.align	4
.nv.constant0._Z14kernelgpuFbou1IdEvPT_S1_S1_S1_S1_S1_S1_S1_S1_S1_S0_iiiiiiii:
	.zero		1016


//--------------------- SYMBOLS --------------------------

	.type		.nv.reservedSmem.offset0,@object
	.size		.nv.reservedSmem.offset0,0x4
